def attn_fwd(
    Q,
    K,
    V,
    Out,
    Lse,
    sm_scale,
    stride_qz,
    stride_qh,
    stride_qm,
    stride_qk,
    stride_kz,
    stride_kh,
    stride_kn,
    stride_kk,
    stride_vz,
    stride_vh,
    stride_vn,
    stride_vk,
    stride_oz,
    stride_oh,
    stride_om,
    stride_ok,
    seqlen_q,
    seqlen_k,
    BLOCK_M: tl.constexpr,
    BLOCK_N: tl.constexpr,
    HEAD_DIM: tl.constexpr,
    CAUSAL: tl.constexpr,
):
    start_m = tl.program_id(0)
    off_hz = tl.program_id(1)
    q_off = off_hz * stride_qh
    k_off = off_hz * stride_kh
    v_off = off_hz * stride_vh
    offs_m = start_m * BLOCK_M + tl.arange(0, BLOCK_M)
    offs_d = tl.arange(0, HEAD_DIM)
    offs_n = tl.arange(0, BLOCK_N)
    q_ptrs = Q + q_off + offs_m[:, None] * stride_qm + offs_d[None, :] * stride_qk
    k_ptrs = K + k_off + offs_d[:, None] * stride_kk + offs_n[None, :] * stride_kn
    v_ptrs = V + v_off + offs_n[:, None] * stride_vn + offs_d[None, :] * stride_vk
    m_i = tl.full([BLOCK_M], float("-inf"), dtype=tl.float32)
    l_i = tl.zeros([BLOCK_M], dtype=tl.float32) + 1.0
    acc = tl.zeros([BLOCK_M, HEAD_DIM], dtype=tl.float32)
    q = tl.load(q_ptrs)
    acc, l_i, m_i = _attn_fwd_inner(
        acc,
        l_i,
        m_i,
        q,
        k_ptrs,
        v_ptrs,
        sm_scale,
        stride_kn,
        stride_vn,
        start_m,
        seqlen_k,
        BLOCK_M,
        BLOCK_N,
        HEAD_DIM,
        CAUSAL,
    )
    acc = acc / l_i[:, None]
    lse = m_i + tl.math.log2(l_i) / 1.4426950408889634
    o_ptrs = (
        Out
        + off_hz * stride_oh
        + offs_m[:, None] * stride_om
        + offs_d[None, :] * stride_ok
    )
    tl.store(o_ptrs, acc.to(Out.dtype.element_ty))
    tl.store(Lse + off_hz * seqlen_q + offs_m, lse)

# config = {"BLOCK_M": 32, "BLOCK_N": 128, "HEAD_DIM": 64, "arch": "sm_80", "causal": true, "dtype": "bf16", "num_stages": 3, "num_warps": 4}
# arch = sm_80


// ===== COMPILED SASS (sm_80) =====

	.target	sm_80

	.elftype	@"ET_EXEC"


//--------------------- .note.nv.tkinfo           --------------------------
	.section	.note.nv.tkinfo,"",@"SHT_NOTE"
	.sectionflags	@"SHF_NOTE_NV_TKINFO"
	.tkinfo
        /*0018*/ 	.word	0x00000002
        /*0030*/ 	.string	""
        /*0030*/ 	.string	"ptxas"
        /*0030*/ 	.string	"Cuda compilation tools, release 13.0, V13.0.88"
        /*0030*/ 	.string	"Build cuda_13.0.r13.0/compiler.36424714_0"
        /*0030*/ 	.string	"-v  -suppress-debug-info  -lineinfo  -arch sm_80 "



//--------------------- .note.nv.cuinfo           --------------------------
	.section	.note.nv.cuinfo,"",@"SHT_NOTE"
	.sectionflags	@"SHF_NOTE_NV_CUINFO"
        /*0018*/ 	.short	0x0002
        /*001a*/ 	.short	0x0050
        /*001c*/ 	.short	0x0082
	.zero		2


//--------------------- .nv.info                  --------------------------
	.section	.nv.info,"",@"SHT_CUDA_INFO"
	.align	4


	//----- nvinfo : EIATTR_REGCOUNT
	.align		4
        /*0000*/ 	.byte	0x04, 0x2f
        /*0002*/ 	.short	(.L_2 - .L_1)
	.align		4
.L_1:
        /*0004*/ 	.word	index@(attn_fwd)
        /*0008*/ 	.word	0x000000ff


	//----- nvinfo : EIATTR_FRAME_SIZE
	.align		4
.L_2:
        /*000c*/ 	.byte	0x04, 0x11
        /*000e*/ 	.short	(.L_4 - .L_3)
	.align		4
.L_3:
        /*0010*/ 	.word	index@(attn_fwd)
        /*0014*/ 	.word	0x00000280


	//----- nvinfo : EIATTR_MIN_STACK_SIZE
	.align		4
.L_4:
        /*0018*/ 	.byte	0x04, 0x12
        /*001a*/ 	.short	(.L_6 - .L_5)
	.align		4
.L_5:
        /*001c*/ 	.word	index@(attn_fwd)
        /*0020*/ 	.word	0x00000280
.L_6:


//--------------------- .nv.info.attn_fwd         --------------------------
	.section	.nv.info.attn_fwd,"",@"SHT_CUDA_INFO"
	.sectionflags	@""
	.align	4


	//----- nvinfo : EIATTR_CUDA_API_VERSION
	.align		4
        /*0000*/ 	.byte	0x04, 0x37
        /*0002*/ 	.short	(.L_8 - .L_7)
.L_7:
        /*0004*/ 	.word	0x00000082


	//----- nvinfo : EIATTR_SW2861232_WAR
	.align		4
.L_8:
        /*0008*/ 	.byte	0x01, 0x35
	.zero		2


	//----- nvinfo : EIATTR_PARAM_CBANK
	.align		4
        /*000c*/ 	.byte	0x04, 0x0a
        /*000e*/ 	.short	(.L_10 - .L_9)
	.align		4
.L_9:
        /*0010*/ 	.word	index@(.nv.constant0.attn_fwd)
        /*0014*/ 	.short	0x0160
        /*0016*/ 	.short	0x0088


	//----- nvinfo : EIATTR_CBANK_PARAM_SIZE
	.align		4
.L_10:
        /*0018*/ 	.byte	0x03, 0x19
        /*001a*/ 	.short	0x0088


	//----- nvinfo : EIATTR_KPARAM_INFO
	.align		4
        /*001c*/ 	.byte	0x04, 0x17
        /*001e*/ 	.short	(.L_12 - .L_11)
.L_11:
        /*0020*/ 	.word	0x00000000
        /*0024*/ 	.short	0x0019
        /*0026*/ 	.short	0x0080
        /*0028*/ 	.byte	0x00, 0xf4, 0x21, 0x00


	//----- nvinfo : EIATTR_KPARAM_INFO
	.align		4
.L_12:
        /*002c*/ 	.byte	0x04, 0x17
        /*002e*/ 	.short	(.L_14 - .L_13)
.L_13:
        /*0030*/ 	.word	0x00000000
        /*0034*/ 	.short	0x0018
        /*0036*/ 	.short	0x0078
        /*0038*/ 	.byte	0x00, 0xf4, 0x21, 0x00


	//----- nvinfo : EIATTR_KPARAM_INFO
	.align		4
.L_14:
        /*003c*/ 	.byte	0x04, 0x17
        /*003e*/ 	.short	(.L_16 - .L_15)
.L_15:
        /*0040*/ 	.word	0x00000000
        /*0044*/ 	.short	0x0017
        /*0046*/ 	.short	0x0070
        /*0048*/ 	.byte	0x00, 0xf0, 0x11, 0x00


	//----- nvinfo : EIATTR_KPARAM_INFO
	.align		4
.L_16:
        /*004c*/ 	.byte	0x04, 0x17
        /*004e*/ 	.short	(.L_18 - .L_17)
.L_17:
        /*0050*/ 	.word	0x00000000
        /*0054*/ 	.short	0x0016
        /*0056*/ 	.short	0x006c
        /*0058*/ 	.byte	0x00, 0xf0, 0x11, 0x00


	//----- nvinfo : EIATTR_KPARAM_INFO
	.align		4
.L_18:
        /*005c*/ 	.byte	0x04, 0x17
        /*005e*/ 	.short	(.L_20 - .L_19)
.L_19:
        /*0060*/ 	.word	0x00000000
        /*0064*/ 	.short	0x0015
        /*0066*/ 	.short	0x0068
        /*0068*/ 	.byte	0x00, 0xf0, 0x11, 0x00


	//----- nvinfo : EIATTR_KPARAM_INFO
	.align		4
.L_20:
        /*006c*/ 	.byte	0x04, 0x17
        /*006e*/ 	.short	(.L_22 - .L_21)
.L_21:
        /*0070*/ 	.word	0x00000000
        /*0074*/ 	.short	0x0014
        /*0076*/ 	.short	0x0064
        /*0078*/ 	.byte	0x00, 0xf0, 0x11, 0x00


	//----- nvinfo : EIATTR_KPARAM_INFO
	.align		4
.L_22:
        /*007c*/ 	.byte	0x04, 0x17
        /*007e*/ 	.short	(.L_24 - .L_23)
.L_23:
        /*0080*/ 	.word	0x00000000
        /*0084*/ 	.short	0x0013
        /*0086*/ 	.short	0x0060
        /*0088*/ 	.byte	0x00, 0xf0, 0x11, 0x00


	//----- nvinfo : EIATTR_KPARAM_INFO
	.align		4
.L_24:
        /*008c*/ 	.byte	0x04, 0x17
        /*008e*/ 	.short	(.L_26 - .L_25)
.L_25:
        /*0090*/ 	.word	0x00000000
        /*0094*/ 	.short	0x0012
        /*0096*/ 	.short	0x005c
        /*0098*/ 	.byte	0x00, 0xf0, 0x11, 0x00


	//----- nvinfo : EIATTR_KPARAM_INFO
	.align		4
.L_26:
        /*009c*/ 	.byte	0x04, 0x17
        /*009e*/ 	.short	(.L_28 - .L_27)
.L_27:
        /*00a0*/ 	.word	0x00000000
        /*00a4*/ 	.short	0x0011
        /*00a6*/ 	.short	0x0058
        /*00a8*/ 	.byte	0x00, 0xf0, 0x11, 0x00


	//----- nvinfo : EIATTR_KPARAM_INFO
	.align		4
.L_28:
        /*00ac*/ 	.byte	0x04, 0x17
        /*00ae*/ 	.short	(.L_30 - .L_29)
.L_29:
        /*00b0*/ 	.word	0x00000000
        /*00b4*/ 	.short	0x0010
        /*00b6*/ 	.short	0x0054
        /*00b8*/ 	.byte	0x00, 0xf0, 0x11, 0x00


	//----- nvinfo : EIATTR_KPARAM_INFO
	.align		4
.L_30:
        /*00bc*/ 	.byte	0x04, 0x17
        /*00be*/ 	.short	(.L_32 - .L_31)
.L_31:
        /*00c0*/ 	.word	0x00000000
        /*00c4*/ 	.short	0x000f
        /*00c6*/ 	.short	0x0050
        /*00c8*/ 	.byte	0x00, 0xf0, 0x11, 0x00


	//----- nvinfo : EIATTR_KPARAM_INFO
	.align		4
.L_32:
        /*00cc*/ 	.byte	0x04, 0x17
        /*00ce*/ 	.short	(.L_34 - .L_33)
.L_33:
        /*00d0*/ 	.word	0x00000000
        /*00d4*/ 	.short	0x000e
        /*00d6*/ 	.short	0x004c
        /*00d8*/ 	.byte	0x00, 0xf0, 0x11, 0x00


	//----- nvinfo : EIATTR_KPARAM_INFO
	.align		4
.L_34:
        /*00dc*/ 	.byte	0x04, 0x17
        /*00de*/ 	.short	(.L_36 - .L_35)
.L_35:
        /*00e0*/ 	.word	0x00000000
        /*00e4*/ 	.short	0x000d
        /*00e6*/ 	.short	0x0048
        /*00e8*/ 	.byte	0x00, 0xf0, 0x11, 0x00


	//----- nvinfo : EIATTR_KPARAM_INFO
	.align		4
.L_36:
        /*00ec*/ 	.byte	0x04, 0x17
        /*00ee*/ 	.short	(.L_38 - .L_37)
.L_37:
        /*00f0*/ 	.word	0x00000000
        /*00f4*/ 	.short	0x000c
        /*00f6*/ 	.short	0x0044
        /*00f8*/ 	.byte	0x00, 0xf0, 0x11, 0x00


	//----- nvinfo : EIATTR_KPARAM_INFO
	.align		4
.L_38:
        /*00fc*/ 	.byte	0x04, 0x17
        /*00fe*/ 	.short	(.L_40 - .L_39)
.L_39:
        /*0100*/ 	.word	0x00000000
        /*0104*/ 	.short	0x000b
        /*0106*/ 	.short	0x0040
        /*0108*/ 	.byte	0x00, 0xf0, 0x11, 0x00


	//----- nvinfo : EIATTR_KPARAM_INFO
	.align		4
.L_40:
        /*010c*/ 	.byte	0x04, 0x17
        /*010e*/ 	.short	(.L_42 - .L_41)
.L_41:
        /*0110*/ 	.word	0x00000000
        /*0114*/ 	.short	0x000a
        /*0116*/ 	.short	0x003c
        /*0118*/ 	.byte	0x00, 0xf0, 0x11, 0x00


	//----- nvinfo : EIATTR_KPARAM_INFO
	.align		4
.L_42:
        /*011c*/ 	.byte	0x04, 0x17
        /*011e*/ 	.short	(.L_44 - .L_43)
.L_43:
        /*0120*/ 	.word	0x00000000
        /*0124*/ 	.short	0x0009
        /*0126*/ 	.short	0x0038
        /*0128*/ 	.byte	0x00, 0xf0, 0x11, 0x00


	//----- nvinfo : EIATTR_KPARAM_INFO
	.align		4
.L_44:
        /*012c*/ 	.byte	0x04, 0x17
        /*012e*/ 	.short	(.L_46 - .L_45)
.L_45:
        /*0130*/ 	.word	0x00000000
        /*0134*/ 	.short	0x0008
        /*0136*/ 	.short	0x0034
        /*0138*/ 	.byte	0x00, 0xf0, 0x11, 0x00


	//----- nvinfo : EIATTR_KPARAM_INFO
	.align		4
.L_46:
        /*013c*/ 	.byte	0x04, 0x17
        /*013e*/ 	.short	(.L_48 - .L_47)
.L_47:
        /*0140*/ 	.word	0x00000000
        /*0144*/ 	.short	0x0007
        /*0146*/ 	.short	0x0030
        /*0148*/ 	.byte	0x00, 0xf0, 0x11, 0x00


	//----- nvinfo : EIATTR_KPARAM_INFO
	.align		4
.L_48:
        /*014c*/ 	.byte	0x04, 0x17
        /*014e*/ 	.short	(.L_50 - .L_49)
.L_49:
        /*0150*/ 	.word	0x00000000
        /*0154*/ 	.short	0x0006
        /*0156*/ 	.short	0x002c
        /*0158*/ 	.byte	0x00, 0xf0, 0x11, 0x00


	//----- nvinfo : EIATTR_KPARAM_INFO
	.align		4
.L_50:
        /*015c*/ 	.byte	0x04, 0x17
        /*015e*/ 	.short	(.L_52 - .L_51)
.L_51:
        /*0160*/ 	.word	0x00000000
        /*0164*/ 	.short	0x0005
        /*0166*/ 	.short	0x0028
        /*0168*/ 	.byte	0x00, 0xf0, 0x11, 0x00


	//----- nvinfo : EIATTR_KPARAM_INFO
	.align		4
.L_52:
        /*016c*/ 	.byte	0x04, 0x17
        /*016e*/ 	.short	(.L_54 - .L_53)
.L_53:
        /*0170*/ 	.word	0x00000000
        /*0174*/ 	.short	0x0004
        /*0176*/ 	.short	0x0020
        /*0178*/ 	.byte	0x00, 0xf4, 0x21, 0x00


	//----- nvinfo : EIATTR_KPARAM_INFO
	.align		4
.L_54:
        /*017c*/ 	.byte	0x04, 0x17
        /*017e*/ 	.short	(.L_56 - .L_55)
.L_55:
        /*0180*/ 	.word	0x00000000
        /*0184*/ 	.short	0x0003
        /*0186*/ 	.short	0x0018
        /*0188*/ 	.byte	0x00, 0xf4, 0x21, 0x00


	//----- nvinfo : EIATTR_KPARAM_INFO
	.align		4
.L_56:
        /*018c*/ 	.byte	0x04, 0x17
        /*018e*/ 	.short	(.L_58 - .L_57)
.L_57:
        /*0190*/ 	.word	0x00000000
        /*0194*/ 	.short	0x0002
        /*0196*/ 	.short	0x0010
        /*0198*/ 	.byte	0x00, 0xf4, 0x21, 0x00


	//----- nvinfo : EIATTR_KPARAM_INFO
	.align		4
.L_58:
        /*019c*/ 	.byte	0x04, 0x17
        /*019e*/ 	.short	(.L_60 - .L_59)
.L_59:
        /*01a0*/ 	.word	0x00000000
        /*01a4*/ 	.short	0x0001
        /*01a6*/ 	.short	0x0008
        /*01a8*/ 	.byte	0x00, 0xf4, 0x21, 0x00


	//----- nvinfo : EIATTR_KPARAM_INFO
	.align		4
.L_60:
        /*01ac*/ 	.byte	0x04, 0x17
        /*01ae*/ 	.short	(.L_62 - .L_61)
.L_61:
        /*01b0*/ 	.word	0x00000000
        /*01b4*/ 	.short	0x0000
        /*01b6*/ 	.short	0x0000
        /*01b8*/ 	.byte	0x00, 0xf4, 0x21, 0x00


	//----- nvinfo : EIATTR_MAXREG_COUNT
	.align		4
.L_62:
        /*01bc*/ 	.byte	0x03, 0x1b
        /*01be*/ 	.short	0x00ff


	//----- nvinfo : EIATTR_NUM_BARRIERS
	.align		4
        /*01c0*/ 	.byte	0x02, 0x4c
        /*01c2*/ 	.byte	0x01
	.zero		1


	//----- nvinfo : EIATTR_ANNOTATIONS
	.align		4
        /*01c4*/ 	.byte	0x04, 0x55
        /*01c6*/ 	.short	(.L_64 - .L_63)


	//   ....[0]....
.L_63:
        /*01c8*/ 	.word	0x00000001
        /*01cc*/ 	.byte	0x00, 0x0c, 0x00, 0x00, 0x01, 0x00, 0x00, 0x00, 0x60, 0x0c, 0x00, 0x00, 0x01, 0x00, 0x00, 0x00
        /* <DEDUP_REMOVED lines=78> */
        /*06bc*/ 	.byte	0x30, 0x46, 0x00, 0x00, 0x01, 0x00, 0x00, 0x00, 0x30, 0x4c, 0x00, 0x00


	//----- nvinfo : EIATTR_MERCURY_ISA_VERSION
	.align		4
.L_64:
        /*06c8*/ 	.byte	0x03, 0x5f
        /*06ca*/ 	.short	0x0000


	//----- nvinfo : EIATTR_COOP_GROUP_MASK_REGIDS
	.align		4
        /*06cc*/ 	.byte	0x04, 0x29
        /*06ce*/ 	.short	(.L_66 - .L_65)


	//   ....[0]....
.L_65:
        /*06d0*/ 	.word	0xffffffff


	//   ....[1]....
        /*06d4*/ 	.word	0xffffffff


	//   ....[2]....
        /*06d8*/ 	.word	0xffffffff


	//   ....[3]....
        /*06dc*/ 	.word	0xffffffff


	//   ....[4]....
        /*06e0*/ 	.word	0xffffffff


	//   ....[5]....
        /*06e4*/ 	.word	0xffffffff


	//   ....[6]....
        /*06e8*/ 	.word	0xffffffff


	//   ....[7]....
        /*06ec*/ 	.word	0xffffffff


	//   ....[8]....
        /*06f0*/ 	.word	0xffffffff


	//   ....[9]....
        /*06f4*/ 	.word	0xffffffff


	//   ....[10]....
        /*06f8*/ 	.word	0xffffffff


	//   ....[11]....
        /*06fc*/ 	.word	0xffffffff


	//   ....[12]....
        /*0700*/ 	.word	0xffffffff


	//   ....[13]....
        /*0704*/ 	.word	0xffffffff


	//   ....[14]....
        /*0708*/ 	.word	0xffffffff


	//   ....[15]....
        /*070c*/ 	.word	0xffffffff


	//   ....[16]....
        /*0710*/ 	.word	0xffffffff


	//   ....[17]....
        /*0714*/ 	.word	0xffffffff


	//   ....[18]....
        /*0718*/ 	.word	0xffffffff


	//   ....[19]....
        /*071c*/ 	.word	0xffffffff


	//----- nvinfo : EIATTR_COOP_GROUP_INSTR_OFFSETS
	.align		4
.L_66:
        /*0720*/ 	.byte	0x04, 0x28
        /*0722*/ 	.short	(.L_68 - .L_67)


	//   ....[0]....
.L_67:
        /*0724*/ 	.word	0x00004a10


	//   ....[1]....
        /*0728*/ 	.word	0x00004a20


	//   ....[2]....
        /*072c*/ 	.word	0x00004a30


	//   ....[3]....
        /*0730*/ 	.word	0x00004a40


	//   ....[4]....
        /*0734*/ 	.word	0x00004a90


	//   ....[5]....
        /*0738*/ 	.word	0x00004aa0


	//   ....[6]....
        /*073c*/ 	.word	0x00004ab0


	//   ....[7]....
        /*0740*/ 	.word	0x00004ac0


	//   ....[8]....
        /*0744*/ 	.word	0x00004b90


	//   ....[9]....
        /*0748*/ 	.word	0x00004bb0


	//   ....[10]....
        /*074c*/ 	.word	0x00005450


	//   ....[11]....
        /*0750*/ 	.word	0x00005460


	//   ....[12]....
        /*0754*/ 	.word	0x00005470


	//   ....[13]....
        /*0758*/ 	.word	0x00005480


	//   ....[14]....
        /*075c*/ 	.word	0x000054d0


	//   ....[15]....
        /*0760*/ 	.word	0x000054e0


	//   ....[16]....
        /*0764*/ 	.word	0x000054f0


	//   ....[17]....
        /*0768*/ 	.word	0x00005500


	//   ....[18]....
        /*076c*/ 	.word	0x000055c0


	//   ....[19]....
        /*0770*/ 	.word	0x000055e0


	//----- nvinfo : EIATTR_EXIT_INSTR_OFFSETS
	.align		4
.L_68:
        /*0774*/ 	.byte	0x04, 0x1c
        /*0776*/ 	.short	(.L_70 - .L_69)


	//   ....[0]....
.L_69:
        /*0778*/ 	.word	0x00008040


	//   ....[1]....
        /*077c*/ 	.word	0x000080e0


	//----- nvinfo : EIATTR_REQNTID
	.align		4
.L_70:
        /*0780*/ 	.byte	0x04, 0x10
        /*0782*/ 	.short	(.L_72 - .L_71)
.L_71:
        /*0784*/ 	.word	0x00000080
        /*0788*/ 	.word	0x00000001
        /*078c*/ 	.word	0x00000001
.L_72:


//--------------------- .nv.callgraph             --------------------------
	.section	.nv.callgraph,"",@"SHT_CUDA_CALLGRAPH"
	.align	4
	.sectionentsize	8
	.align		4
        /*0000*/ 	.word	0x00000000
	.align		4
        /*0004*/ 	.word	0xffffffff
	.align		4
        /*0008*/ 	.word	0x00000000
	.align		4
        /*000c*/ 	.word	0xfffffffe
	.align		4
        /*0010*/ 	.word	0x00000000
	.align		4
        /*0014*/ 	.word	0xfffffffd
	.align		4
        /*0018*/ 	.word	0x00000000
	.align		4
        /*001c*/ 	.word	0xfffffffc


//--------------------- .nv.rel.action            --------------------------
	.section	.nv.rel.action,"",@"SHT_CUDA_RELOCINFO"
	.align	8
	.sectionentsize	8
        /*0000*/ 	.byte	0x73, 0x00, 0x00, 0x00, 0x00, 0x00, 0x00, 0x00, 0x00, 0x00, 0x00, 0x11, 0x25, 0x00, 0x05, 0x36


//--------------------- .nv.constant4             --------------------------
	.section	.nv.constant4,"a",@progbits
	.align	8
	.align		8
.nv.constant4:
        /*0000*/ 	.dword	_$_str


//--------------------- .nv.constant0.attn_fwd    --------------------------
	.section	.nv.constant0.attn_fwd,"a",@progbits
	.sectionflags	@""
	.align	4
.nv.constant0.attn_fwd:
	.zero		488


//--------------------- .text.attn_fwd            --------------------------
	.section	.text.attn_fwd,"ax",@progbits
	.sectioninfo	@"SHI_REGISTERS=255"
	.align	128
        .global         attn_fwd
        .type           attn_fwd,@function
        .size           attn_fwd,(.L_x_3 - attn_fwd)
        .other          attn_fwd,@"STO_CUDA_ENTRY STV_DEFAULT"
attn_fwd:
.text.attn_fwd:
[----:B------:R-:W-:Y:S02]  /*0000*/  IMAD.MOV.U32 R1, RZ, RZ, c[0x0][0x28] ;  /* 0x00000a00ff017624 */ /* 0x000fe400078e00ff */
[----:B------:R-:W0:Y:S01]  /*0010*/  S2R R16, SR_CTAID.X ;  /* 0x0000000000107919 */ /* 0x000e220000002500 */
[----:B------:R-:W-:Y:S01]  /*0020*/  IMAD.MOV.U32 R21, RZ, RZ, c[0x0][0x198] ;  /* 0x00006600ff157624 */ /* 0x000fe200078e00ff */
[----:B------:R-:W-:Y:S01]  /*0030*/  ULDC.64 UR6, c[0x0][0x118] ;  /* 0x0000460000067ab9 */ /* 0x000fe20000000a00 */
[----:B------:R-:W-:Y:S01]  /*0040*/  IADD3 R1, R1, -0x280, RZ ;  /* 0xfffffd8001017810 */ /* 0x000fe20007ffe0ff */
[----:B------:R-:W1:Y:S04]  /*0050*/  S2R R103, SR_TID.X ;  /* 0x0000000000677919 */ /* 0x000e680000002100 */
[----:B------:R-:W2:Y:S01]  /*0060*/  S2R R30, SR_CTAID.Y ;  /* 0x00000000001e7919 */ /* 0x000ea20000002600 */
[----:B0-----:R-:W-:Y:S01]  /*0070*/  IMAD.SHL.U32 R16, R16, 0x20, RZ ;  /* 0x0000002010107824 */ /* 0x001fe200078e00ff */
[----:B-1----:R-:W-:-:S04]  /*0080*/  SHF.R.U32.HI R17, RZ, 0x5, R103 ;  /* 0x00000005ff117819 */ /* 0x002fc80000011667 */
[----:B------:R-:W-:Y:S02]  /*0090*/  LOP3.LUT R2, R16, 0x1f, R103, 0xf8, !PT ;  /* 0x0000001f10027812 */ /* 0x000fe400078ef867 */
[----:B------:R-:W-:Y:S01]  /*00a0*/  SGXT.U32 R17, R17, 0x2 ;  /* 0x000000021111781a */ /* 0x000fe20000000000 */
[----:B--2---:R-:W-:Y:S02]  /*00b0*/  IMAD R0, R30, c[0x0][0x190], RZ ;  /* 0x000064001e007a24 */ /* 0x004fe400078e02ff */
[----:B------:R-:W-:Y:S02]  /*00c0*/  IMAD R3, R2, c[0x0][0x194], RZ ;  /* 0x0000650002037a24 */ /* 0x000fe400078e02ff */
[----:B------:R-:W-:Y:S01]  /*00d0*/  IMAD R4, R17, c[0x0][0x198], RZ ;  /* 0x0000660011047a24 */ /* 0x000fe200078e02ff */
[----:B------:R-:W-:Y:S01]  /*00e0*/  SHF.L.U32 R2, R0, 0x1, RZ ;  /* 0x0000000100027819 */ /* 0x000fe200000006ff */
[----:B------:R-:W-:Y:S02]  /*00f0*/  IMAD.SHL.U32 R5, R3, 0x2, RZ ;  /* 0x0000000203057824 */ /* 0x000fe400078e00ff */
[----:B------:R-:W-:-:S02]  /*0100*/  IMAD R8, R21, 0x4, R4 ;  /* 0x0000000415087824 */ /* 0x000fc400078e0204 */
[----:B------:R-:W-:Y:S01]  /*0110*/  IMAD.HI R0, R0, 0x2, RZ ;  /* 0x0000000200007827 */ /* 0x000fe200078e02ff */
[----:B------:R-:W-:-:S03]  /*0120*/  IADD3 R33, P0, P1, R5, c[0x0][0x160], R2 ;  /* 0x0000580005217a10 */ /* 0x000fc6000791e002 */
[----:B------:R-:W-:-:S04]  /*0130*/  IMAD.HI R3, R3, 0x2, RZ ;  /* 0x0000000203037827 */ /* 0x000fc800078e02ff */
[----:B------:R-:W-:Y:S01]  /*0140*/  IMAD R5, R21, 0x4, R8 ;  /* 0x0000000415057824 */ /* 0x000fe200078e0208 */
[----:B------:R-:W-:Y:S02]  /*0150*/  IADD3.X R35, R3, c[0x0][0x164], R0, P0, P1 ;  /* 0x0000590003237a10 */ /* 0x000fe400007e2400 */
[C---:B------:R-:W-:Y:S02]  /*0160*/  LEA R2, P0, R4.reuse, R33, 0x1 ;  /* 0x0000002104027211 */ /* 0x040fe400078008ff */
[----:B------:R-:W-:Y:S02]  /*0170*/  LEA R0, R21, R5, 0x2 ;  /* 0x0000000515007211 */ /* 0x000fe400078e10ff */
[----:B------:R-:W-:Y:S02]  /*0180*/  LEA R6, P1, R5, R33, 0x1 ;  /* 0x0000002105067211 */ /* 0x000fe400078208ff */
[----:B------:R-:W-:Y:S02]  /*0190*/  LEA.HI.X.SX32 R3, R4, R35, 0x1, P0 ;  /* 0x0000002304037211 */ /* 0x000fe400000f0eff */
[C---:B------:R-:W-:Y:S01]  /*01a0*/  LEA R4, P0, R8.reuse, R33, 0x1 ;  /* 0x0000002108047211 */ /* 0x040fe200078008ff */
[----:B------:R-:W-:Y:S01]  /*01b0*/  IMAD R11, R21, 0x4, R0 ;  /* 0x00000004150b7824 */ /* 0x000fe200078e0200 */
[-C--:B------:R-:W-:Y:S01]  /*01c0*/  LEA.HI.X.SX32 R7, R5, R35.reuse, 0x1, P1 ;  /* 0x0000002305077211 */ /* 0x080fe200008f0eff */
[----:B------:R0:W2:Y:S01]  /*01d0*/  LDG.E.U16 R23, [R2.64] ;  /* 0x0000000602177981 */ /* 0x0000a2000c1e1500 */
[----:B------:R-:W-:Y:S01]  /*01e0*/  LEA.HI.X.SX32 R5, R8, R35, 0x1, P0 ;  /* 0x0000002308057211 */ /* 0x000fe200000f0eff */
[----:B------:R-:W-:Y:S01]  /*01f0*/  IMAD R12, R21, 0x4, R11 ;  /* 0x00000004150c7824 */ /* 0x000fe200078e020b */
[-C--:B------:R-:W-:Y:S01]  /*0200*/  LEA R8, P0, R0, R33.reuse, 0x1 ;  /* 0x0000002100087211 */ /* 0x080fe200078008ff */
[----:B------:R1:W3:Y:S01]  /*0210*/  LDG.E.U16 R25, [R6.64] ;  /* 0x0000000606197981 */ /* 0x0002e2000c1e1500 */
[----:B------:R-:W-:-:S02]  /*0220*/  LEA R10, P1, R11, R33, 0x1 ;  /* 0x000000210b0a7211 */ /* 0x000fc400078208ff */
[----:B------:R-:W-:Y:S01]  /*0230*/  LEA.HI.X.SX32 R9, R0, R35, 0x1, P0 ;  /* 0x0000002300097211 */ /* 0x000fe200000f0eff */
[----:B------:R-:W-:Y:S01]  /*0240*/  IMAD R0, R21, 0x4, R12 ;  /* 0x0000000415007824 */ /* 0x000fe200078e020c */
[----:B------:R4:W5:Y:S01]  /*0250*/  LDG.E.U16 R22, [R4.64] ;  /* 0x0000000604167981 */ /* 0x000962000c1e1500 */
[C---:B0-----:R-:W-:Y:S02]  /*0260*/  LEA R2, P0, R12.reuse, R33, 0x1 ;  /* 0x000000210c027211 */ /* 0x041fe400078008ff */
[-C--:B------:R-:W-:Y:S01]  /*0270*/  LEA.HI.X.SX32 R11, R11, R35.reuse, 0x1, P1 ;  /* 0x000000230b0b7211 */ /* 0x080fe200008f0eff */
[----:B------:R0:W5:Y:S01]  /*0280*/  LDG.E.U16 R24, [R8.64] ;  /* 0x0000000608187981 */ /* 0x000162000c1e1500 */
[C---:B------:R-:W-:Y:S02]  /*0290*/  LEA R13, R21.reuse, R0, 0x2 ;  /* 0x00000000150d7211 */ /* 0x040fe400078e10ff */
[----:B------:R-:W-:Y:S01]  /*02a0*/  LEA.HI.X.SX32 R3, R12, R35, 0x1, P0 ;  /* 0x000000230c037211 */ /* 0x000fe200000f0eff */
[----:B------:R0:W5:Y:S02]  /*02b0*/  LDG.E.U16 R27, [R10.64] ;  /* 0x000000060a1b7981 */ /* 0x000164000c1e1500 */
[C---:B------:R-:W-:Y:S01]  /*02c0*/  IMAD R14, R21.reuse, 0x4, R13 ;  /* 0x00000004150e7824 */ /* 0x040fe200078e020d */
[C---:B-1----:R-:W-:Y:S01]  /*02d0*/  LEA R6, P0, R0.reuse, R33, 0x1 ;  /* 0x0000002100067211 */ /* 0x042fe200078008ff */
[----:B------:R1:W5:Y:S02]  /*02e0*/  LDG.E.U16 R26, [R2.64] ;  /* 0x00000006021a7981 */ /* 0x000364000c1e1500 */
[----:B------:R-:W-:Y:S01]  /*02f0*/  IMAD R18, R21, 0x4, R14 ;  /* 0x0000000415127824 */ /* 0x000fe200078e020e */
[----:B------:R-:W-:-:S03]  /*0300*/  LEA.HI.X.SX32 R7, R0, R35, 0x1, P0 ;  /* 0x0000002300077211 */ /* 0x000fc600000f0eff */
[----:B------:R-:W-:Y:S01]  /*0310*/  IMAD R0, R21, 0x4, R18 ;  /* 0x0000000415007824 */ /* 0x000fe200078e0212 */
[----:B----4-:R-:W-:Y:S01]  /*0320*/  LEA R4, P0, R13, R33, 0x1 ;  /* 0x000000210d047211 */ /* 0x010fe200078008ff */
[----:B------:R4:W5:Y:S03]  /*0330*/  LDG.E.U16 R29, [R6.64] ;  /* 0x00000006061d7981 */ /* 0x000966000c1e1500 */
[----:B------:R-:W-:Y:S02]  /*0340*/  LEA R19, R21, R0, 0x2 ;  /* 0x0000000015137211 */ /* 0x000fe400078e10ff */
[----:B------:R-:W-:Y:S02]  /*0350*/  LEA.HI.X.SX32 R5, R13, R35, 0x1, P0 ;  /* 0x000000230d057211 */ /* 0x000fe400000f0eff */
[-C--:B0-----:R-:W-:Y:S01]  /*0360*/  LEA R8, P0, R0, R33.reuse, 0x1 ;  /* 0x0000002100087211 */ /* 0x081fe200078008ff */
[----:B------:R-:W-:Y:S01]  /*0370*/  IMAD R11, R21, 0x4, R19 ;  /* 0x00000004150b7824 */ /* 0x000fe200078e0213 */
[----:B------:R-:W-:Y:S01]  /*0380*/  LEA R12, P1, R14, R33, 0x1 ;  /* 0x000000210e0c7211 */ /* 0x000fe200078208ff */
[----:B------:R0:W5:Y:S01]  /*0390*/  LDG.E.U16 R28, [R4.64] ;  /* 0x00000006041c7981 */ /* 0x000162000c1e1500 */
[----:B------:R-:W-:-:S02]  /*03a0*/  LEA.HI.X.SX32 R9, R0, R35, 0x1, P0 ;  /* 0x0000002300097211 */ /* 0x000fc400000f0eff */
[----:B------:R-:W-:Y:S01]  /*03b0*/  LEA R10, P0, R11, R33, 0x1 ;  /* 0x000000210b0a7211 */ /* 0x000fe200078008ff */
[----:B------:R-:W-:-:S03]  /*03c0*/  IMAD R20, R21, 0x4, R11 ;  /* 0x0000000415147824 */ /* 0x000fc600078e020b */
[----:B------:R-:W-:Y:S01]  /*03d0*/  LEA.HI.X.SX32 R11, R11, R35, 0x1, P0 ;  /* 0x000000230b0b7211 */ /* 0x000fe200000f0eff */
[----:B------:R-:W-:Y:S01]  /*03e0*/  IMAD R0, R21, 0x4, R20 ;  /* 0x0000000415007824 */ /* 0x000fe200078e0214 */
[----:B-1----:R-:W-:Y:S01]  /*03f0*/  LEA R2, P0, R18, R33, 0x1 ;  /* 0x0000002112027211 */ /* 0x002fe200078008ff */
[----:B------:R1:W5:Y:S01]  /*0400*/  LDG.E.U16 R9, [R8.64] ;  /* 0x0000000608097981 */ /* 0x000362000c1e1500 */
[-C--:B------:R-:W-:Y:S02]  /*0410*/  LEA.HI.X.SX32 R13, R14, R35.reuse, 0x1, P1 ;  /* 0x000000230e0d7211 */ /* 0x080fe400008f0eff */
[----:B------:R-:W-:Y:S01]  /*0420*/  LEA.HI.X.SX32 R3, R18, R35, 0x1, P0 ;  /* 0x0000002312037211 */ /* 0x000fe200000f0eff */
[----:B------:R4:W5:Y:S01]  /*0430*/  LDG.E.U16 R11, [R10.64] ;  /* 0x000000060a0b7981 */ /* 0x000962000c1e1500 */
[-C--:B0-----:R-:W-:Y:S02]  /*0440*/  LEA R4, P0, R19, R33.reuse, 0x1 ;  /* 0x0000002113047211 */ /* 0x081fe400078008ff */
[----:B------:R-:W-:Y:S01]  /*0450*/  LEA R21, R21, R0, 0x2 ;  /* 0x0000000015157211 */ /* 0x000fe200078e10ff */
[----:B------:R0:W5:Y:S01]  /*0460*/  LDG.E.U16 R31, [R12.64] ;  /* 0x000000060c1f7981 */ /* 0x000162000c1e1500 */
[----:B------:R-:W-:-:S02]  /*0470*/  LEA R14, P1, R0, R33, 0x1 ;  /* 0x00000021000e7211 */ /* 0x000fc400078208ff */
[-C--:B------:R-:W-:Y:S01]  /*0480*/  LEA.HI.X.SX32 R5, R19, R35.reuse, 0x1, P0 ;  /* 0x0000002313057211 */ /* 0x080fe200000f0eff */
[----:B-1----:R1:W5:Y:S01]  /*0490*/  LDG.E.U16 R8, [R2.64] ;  /* 0x0000000602087981 */ /* 0x002362000c1e1500 */
[----:B------:R-:W-:-:S03]  /*04a0*/  LEA.HI.X.SX32 R15, R0, R35, 0x1, P1 ;  /* 0x00000023000f7211 */ /* 0x000fc600008f0eff */
[----:B------:R1:W5:Y:S01]  /*04b0*/  LDG.E.U16 R18, [R4.64] ;  /* 0x0000000604127981 */ /* 0x000362000c1e1500 */
[----:B0-----:R-:W-:-:S03]  /*04c0*/  LEA R12, P0, R21, R33, 0x1 ;  /* 0x00000021150c7211 */ /* 0x001fc600078008ff */
[----:B------:R0:W5:Y:S01]  /*04d0*/  LDG.E.U16 R15, [R14.64] ;  /* 0x000000060e0f7981 */ /* 0x000162000c1e1500 */
[----:B------:R-:W-:-:S05]  /*04e0*/  LEA.HI.X.SX32 R13, R21, R35, 0x1, P0 ;  /* 0x00000023150d7211 */ /* 0x000fca00000f0eff */
[----:B------:R0:W5:Y:S01]  /*04f0*/  LDG.E.U16 R12, [R12.64] ;  /* 0x000000060c0c7981 */ /* 0x000162000c1e1500 */
[----:B----4-:R-:W-:-:S04]  /*0500*/  LEA R6, P1, R20, R33, 0x1 ;  /* 0x0000002114067211 */ /* 0x010fc800078208ff */
[----:B------:R-:W-:-:S05]  /*0510*/  LEA.HI.X.SX32 R7, R20, R35, 0x1, P1 ;  /* 0x0000002314077211 */ /* 0x000fca00008f0eff */
[----:B------:R4:W5:Y:S01]  /*0520*/  LDG.E.U16 R6, [R6.64] ;  /* 0x0000000606067981 */ /* 0x000962000c1e1500 */
[----:B------:R-:W-:Y:S02]  /*0530*/  LOP3.LUT R10, R103, 0x3f, RZ, 0xc0, !PT ;  /* 0x0000003f670a7812 */ /* 0x000fe400078ec0ff */
[----:B------:R-:W-:-:S03]  /*0540*/  SHF.R.S32.HI R0, RZ, 0x6, R103 ;  /* 0x00000006ff007819 */ /* 0x000fc60000011467 */
[----:B------:R-:W-:Y:S01]  /*0550*/  IMAD.SHL.U32 R19, R10, 0x2, RZ ;  /* 0x000000020a137824 */ /* 0x000fe200078e00ff */
[----:B------:R-:W-:Y:S02]  /*0560*/  SGXT R0, R0, 0x1 ;  /* 0x000000010000781a */ /* 0x000fe40000000200 */
[----:B0-----:R-:W-:Y:S02]  /*0570*/  SHF.R.S32.HI R14, RZ, 0x4, R103 ;  /* 0x00000004ff0e7819 */ /* 0x001fe40000011467 */
[----:B------:R-:W-:Y:S02]  /*0580*/  LOP3.LUT R0, R19, 0x90, R0, 0x78, !PT ;  /* 0x0000009013007812 */ /* 0x000fe400078e7800 */
[----:B------:R-:W-:Y:S01]  /*0590*/  SGXT R14, R14, 0x1 ;  /* 0x000000010e0e781a */ /* 0x000fe20000000200 */
[----:B-1----:R-:W-:Y:S01]  /*05a0*/  IMAD.SHL.U32 R3, R103, 0x4, RZ ;  /* 0x0000000467037824 */ /* 0x002fe200078e00ff */
[----:B------:R-:W-:Y:S02]  /*05b0*/  LOP3.LUT R249, R0, 0x20, RZ, 0x3c, !PT ;  /* 0x0000002000f97812 */ /* 0x000fe400078e3cff */
[----:B------:R-:W-:-:S04]  /*05c0*/  LOP3.LUT R14, R14, 0x804, RZ, 0xc0, !PT ;  /* 0x000008040e0e7812 */ /* 0x000fc800078ec0ff */
[----:B------:R-:W-:Y:S02]  /*05d0*/  LOP3.LUT R2, R14, 0x80, R3, 0xf8, !PT ;  /* 0x000000800e027812 */ /* 0x000fe400078ef803 */
[----:B------:R-:W-:-:S04]  /*05e0*/  IADD3 R3, R16, 0x20, RZ ;  /* 0x0000002010037810 */ /* 0x000fc80007ffe0ff */
[----:B------:R-:W-:Y:S02]  /*05f0*/  ISETP.GE.AND P1, PT, R3, 0x1, PT ;  /* 0x000000010300780c */ /* 0x000fe40003f26270 */
[----:B------:R-:W-:Y:S01]  /*0600*/  LOP3.LUT R45, R103, 0x7f, RZ, 0xc0, !PT ;  /* 0x0000007f672d7812 */ /* 0x000fe200078ec0ff */
[----:B------:R-:W-:Y:S01]  /*0610*/  IMAD.MOV.U32 R2, RZ, RZ, 0x3f800000 ;  /* 0x3f800000ff027424 */ /* 0x000fe200078e00ff */
[----:B------:R-:W-:Y:S01]  /*0620*/  MOV R52, 0xff800000 ;  /* 0xff80000000347802 */ /* 0x000fe20000000f00 */
[----:B------:R-:W-:Y:S01]  /*0630*/  IMAD.MOV.U32 R53, RZ, RZ, -0x800000 ;  /* 0xff800000ff357424 */ /* 0x000fe200078e00ff */
[----:B------:R-:W-:Y:S01]  /*0640*/  MOV R4, 0x3f800000 ;  /* 0x3f80000000047802 */ /* 0x000fe20000000f00 */
[----:B------:R-:W-:Y:S01]  /*0650*/  IMAD.MOV.U32 R54, RZ, RZ, -0x800000 ;  /* 0xff800000ff367424 */ /* 0x000fe200078e00ff */
[----:B------:R-:W-:Y:S01]  /*0660*/  CS2R R72, SRZ ;  /* 0x0000000000487805 */ /* 0x000fe2000001ff00 */
[----:B------:R-:W-:Y:S01]  /*0670*/  IMAD.MOV.U32 R55, RZ, RZ, -0x800000 ;  /* 0xff800000ff377424 */ /* 0x000fe200078e00ff */
[----:B------:R-:W-:Y:S01]  /*0680*/  CS2R R74, SRZ ;  /* 0x00000000004a7805 */ /* 0x000fe2000001ff00 */
[----:B------:R-:W-:Y:S01]  /*0690*/  IMAD.MOV.U32 R5, RZ, RZ, 0x3f800000 ;  /* 0x3f800000ff057424 */ /* 0x000fe200078e00ff */
[----:B------:R-:W-:Y:S01]  /*06a0*/  CS2R R80, SRZ ;  /* 0x0000000000507805 */ /* 0x000fe2000001ff00 */
[----:B------:R-:W-:Y:S01]  /*06b0*/  CS2R R82, SRZ ;  /* 0x0000000000527805 */ /* 0x000fe2000001ff00 */
[----:B------:R-:W-:Y:S01]  /*06c0*/  CS2R R76, SRZ ;  /* 0x00000000004c7805 */ /* 0x000fe2000001ff00 */
[----:B------:R-:W-:Y:S01]  /*06d0*/  CS2R R78, SRZ ;  /* 0x00000000004e7805 */ /* 0x000fe2000001ff00 */
[----:B------:R-:W-:Y:S01]  /*06e0*/  CS2R R84, SRZ ;  /* 0x0000000000547805 */ /* 0x000fe2000001ff00 */
[----:B------:R-:W-:Y:S01]  /*06f0*/  CS2R R86, SRZ ;  /* 0x0000000000567805 */ /* 0x000fe2000001ff00 */
[----:B------:R-:W-:Y:S01]  /*0700*/  ISETP.GE.U32.AND P0, PT, R45, 0x20, PT ;  /* 0x000000202d00780c */ /* 0x000fe20003f06070 */
[----:B----4-:R-:W-:Y:S01]  /*0710*/  IMAD R7, R17, c[0x0][0x1c8], RZ ;  /* 0x0000720011077a24 */ /* 0x010fe200078e02ff */
[----:B------:R-:W-:-:S02]  /*0720*/  LOP3.LUT R13, R103, 0x1c, RZ, 0xc0, !PT ;  /* 0x0000001c670d7812 */ /* 0x000fc400078ec0ff */
[C---:B------:R-:W-:Y:S01]  /*0730*/  LOP3.LUT R14, R103.reuse, 0x7, RZ, 0xc0, !PT ;  /* 0x00000007670e7812 */ /* 0x040fe200078ec0ff */
[----:B--2---:R-:W-:Y:S04]  /*0740*/  STS.U16 [R0+0x6000], R23 ;  /* 0x0060001700007388 */ /* 0x004fe80000000400 */
[----:B---3--:R-:W-:Y:S04]  /*0750*/  STS.U16 [R0+0x6200], R25 ;  /* 0x0062001900007388 */ /* 0x008fe80000000400 */
[----:B-----5:R-:W-:Y:S04]  /*0760*/  STS.U16 [R0+0x6400], R27 ;  /* 0x0064001b00007388 */ /* 0x020fe80000000400 */
[----:B------:R-:W-:Y:S04]  /*0770*/  STS.U16 [R0+0x6600], R29 ;  /* 0x0066001d00007388 */ /* 0x000fe80000000400 */
[----:B------:R0:W-:Y:S04]  /*0780*/  STS.U16 [R0+0x6a00], R9 ;  /* 0x006a000900007388 */ /* 0x0001e80000000400 */
[----:B------:R-:W-:Y:S04]  /*0790*/  STS.U16 [R0+0x6c00], R11 ;  /* 0x006c000b00007388 */ /* 0x000fe80000000400 */
        /* <DEDUP_REMOVED lines=8> */
[----:B------:R1:W-:Y:S01]  /*0820*/  STS.U16 [R249+0x6900], R8 ;  /* 0x00690008f9007388 */ /* 0x0003e20000000400 */
[----:B0-----:R-:W-:-:S03]  /*0830*/  LOP3.LUT R9, R103, 0x60, RZ, 0xc0, !PT ;  /* 0x0000006067097812 */ /* 0x001fc600078ec0ff */
[----:B------:R0:W-:Y:S01]  /*0840*/  STS.U16 [R249+0x6d00], R6 ;  /* 0x006d0006f9007388 */ /* 0x0001e20000000400 */
[----:B-1----:R-:W-:-:S05]  /*0850*/  IMAD.SHL.U32 R8, R103, 0x2, RZ ;  /* 0x0000000267087824 */ /* 0x002fca00078e00ff */
[----:B0-----:R-:W-:Y:S01]  /*0860*/  LOP3.LUT R6, R8, 0x3c, RZ, 0xc0, !PT ;  /* 0x0000003c08067812 */ /* 0x001fe200078ec0ff */
[----:B------:R-:W-:-:S03]  /*0870*/  IMAD.MOV.U32 R27, RZ, RZ, 0x3f800000 ;  /* 0x3f800000ff1b7424 */ /* 0x000fc600078e00ff */
[----:B------:R-:W-:Y:S01]  /*0880*/  LEA R3, R9, R6, 0x3 ;  /* 0x0000000609037211 */ /* 0x000fe200078e18ff */
[----:B------:R-:W-:Y:S05]  /*0890*/  @!P1 BRA `(.L_x_0) ;  /* 0x000062b000009947 */ /* 0x000fea0003800000 */
[----:B------:R-:W-:Y:S01]  /*08a0*/  SHF.R.U32.HI R2, RZ, 0x6, R103 ;  /* 0x00000006ff027819 */ /* 0x000fe20000011667 */
[----:B------:R-:W-:Y:S01]  /*08b0*/  IMAD.MOV.U32 R3, RZ, RZ, c[0x0][0x1a4] ;  /* 0x00006900ff037624 */ /* 0x000fe200078e00ff */
[----:B------:R-:W-:Y:S01]  /*08c0*/  SHF.L.U32 R26, R103, 0x8, RZ ;  /* 0x00000008671a7819 */ /* 0x000fe200000006ff */
[----:B------:R-:W-:Y:S01]  /*08d0*/  IMAD R10, R10, c[0x0][0x1a8], RZ ;  /* 0x00006a000a0a7a24 */ /* 0x000fe200078e02ff */
[----:B------:R-:W-:Y:S01]  /*08e0*/  SGXT.U32 R2, R2, 0x1 ;  /* 0x000000010202781a */ /* 0x000fe20000000000 */
[----:B------:R-:W-:Y:S01]  /*08f0*/  IMAD R4, R30, c[0x0][0x1a0], RZ ;  /* 0x000068001e047a24 */ /* 0x000fe200078e02ff */
[----:B------:R-:W-:Y:S01]  /*0900*/  LOP3.LUT R252, R8, 0x6, RZ, 0xc0, !PT ;  /* 0x0000000608fc7812 */ /* 0x000fe200078ec0ff */
[----:B------:R-:W-:Y:S01]  /*0910*/  IMAD R5, R30, c[0x0][0x1b0], RZ ;  /* 0x00006c001e057a24 */ /* 0x000fe200078e02ff */
[----:B------:R-:W-:Y:S01]  /*0920*/  MOV R153, 0xff800000 ;  /* 0xff80000000997802 */ /* 0x000fe20000000f00 */
[----:B------:R-:W-:Y:S01]  /*0930*/  IMAD R17, R2, c[0x0][0x1a4], RZ ;  /* 0x0000690002117a24 */ /* 0x000fe200078e02ff */
[----:B------:R-:W-:Y:S01]  /*0940*/  LEA.HI R252, R9, R252, RZ, 0x1e ;  /* 0x000000fc09fc7211 */ /* 0x000fe200078ff0ff */
[----:B------:R-:W-:Y:S01]  /*0950*/  IMAD.SHL.U32 R7, R10, 0x2, RZ ;  /* 0x000000020a077824 */ /* 0x000fe200078e00ff */
[----:B------:R-:W-:Y:S01]  /*0960*/  MOV R152, 0xff800000 ;  /* 0xff80000000987802 */ /* 0x000fe20000000f00 */
[----:B------:R-:W-:Y:S01]  /*0970*/  IMAD R18, R3, 0x2, R17 ;  /* 0x0000000203127824 */ /* 0x000fe200078e0211 */
[----:B------:R-:W-:Y:S01]  /*0980*/  UMOV UR4, URZ ;  /* 0x0000003f00047c82 */ /* 0x000fe20008000000 */
[----:B------:R-:W-:-:S02]  /*0990*/  IMAD.SHL.U32 R2, R4, 0x2, RZ ;  /* 0x0000000204027824 */ /* 0x000fc400078e00ff */
[----:B------:R-:W-:Y:S02]  /*09a0*/  IMAD R19, R3, 0x2, R18 ;  /* 0x0000000203137824 */ /* 0x000fe400078e0212 */
[----:B------:R-:W-:Y:S01]  /*09b0*/  IMAD.HI R11, R10, 0x2, RZ ;  /* 0x000000020a0b7827 */ /* 0x000fe200078e02ff */
[----:B------:R-:W-:Y:S02]  /*09c0*/  IADD3 R2, P1, P2, R7, c[0x0][0x168], R2 ;  /* 0x00005a0007027a10 */ /* 0x000fe40007a3e002 */
[----:B------:R-:W-:Y:S01]  /*09d0*/  LEA R20, R3, R19, 0x1 ;  /* 0x0000001303147211 */ /* 0x000fe200078e08ff */
[----:B------:R-:W-:Y:S02]  /*09e0*/  IMAD.SHL.U32 R7, R14, 0x10, RZ ;  /* 0x000000100e077824 */ /* 0x000fe400078e00ff */
[----:B------:R-:W-:-:S03]  /*09f0*/  IMAD.HI R4, R4, 0x2, RZ ;  /* 0x0000000204047827 */ /* 0x000fc600078e02ff */
[----:B------:R-:W-:Y:S01]  /*0a00*/  LOP3.LUT R26, R7, 0xf00, R26, 0xf8, !PT ;  /* 0x00000f00071a7812 */ /* 0x000fe200078ef81a */
[----:B------:R-:W-:Y:S01]  /*0a10*/  IMAD R21, R3, 0x2, R20 ;  /* 0x0000000203157824 */ /* 0x000fe200078e0214 */
[----:B------:R-:W-:Y:S01]  /*0a20*/  LOP3.LUT R7, R7, 0x30, R8, 0x78, !PT ;  /* 0x0000003007077812 */ /* 0x000fe200078e7808 */
[----:B------:R-:W-:Y:S01]  /*0a30*/  IMAD R6, R45, c[0x0][0x1b4], RZ ;  /* 0x00006d002d067a24 */ /* 0x000fe200078e02ff */
[----:B------:R-:W-:Y:S01]  /*0a40*/  IADD3.X R44, R11, c[0x0][0x16c], R4, P1, P2 ;  /* 0x00005b000b2c7a10 */ /* 0x000fe20000fe4404 */
[----:B------:R-:W-:Y:S01]  /*0a50*/  IMAD R22, R3, 0x2, R21 ;  /* 0x0000000203167824 */ /* 0x000fe200078e0215 */
[----:B------:R-:W-:Y:S01]  /*0a60*/  LOP3.LUT R4, R103, 0x1f, RZ, 0xc0, !PT ;  /* 0x0000001f67047812 */ /* 0x000fe200078ec0ff */
[--C-:B------:R-:W-:Y:S01]  /*0a70*/  IMAD R12, R14, 0x4, R9.reuse ;  /* 0x000000040e0c7824 */ /* 0x100fe200078e0209 */
[----:B------:R-:W-:Y:S01]  /*0a80*/  SHF.R.U32.HI R11, RZ, 0x1, R9 ;  /* 0x00000001ff0b7819 */ /* 0x000fe20000011609 */
[----:B------:R-:W-:Y:S01]  /*0a90*/  IMAD.SHL.U32 R28, R5, 0x2, RZ ;  /* 0x00000002051c7824 */ /* 0x000fe200078e00ff */
[----:B------:R-:W-:Y:S01]  /*0aa0*/  LEA R23, R3, R22, 0x1 ;  /* 0x0000001603177211 */ /* 0x000fe200078e08ff */
[C---:B------:R-:W-:Y:S01]  /*0ab0*/  IMAD.SHL.U32 R29, R6.reuse, 0x2, RZ ;  /* 0x00000002061d7824 */ /* 0x040fe200078e00ff */
[----:B------:R-:W-:Y:S01]  /*0ac0*/  LOP3.LUT R9, R103, 0x10, RZ, 0xc0, !PT ;  /* 0x0000001067097812 */ /* 0x000fe200078ec0ff */
[----:B------:R-:W-:Y:S01]  /*0ad0*/  IMAD.HI R10, R6, 0x2, RZ ;  /* 0x00000002060a7827 */ /* 0x000fe200078e02ff */
[----:B------:R-:W-:-:S02]  /*0ae0*/  LEA R24, R3, R23, 0x1 ;  /* 0x0000001703187211 */ /* 0x000fc400078e08ff */
[C---:B------:R-:W-:Y:S01]  /*0af0*/  LEA R6, R12.reuse, R7, 0x5 ;  /* 0x000000070c067211 */ /* 0x040fe200078e28ff */
[----:B------:R-:W-:Y:S01]  /*0b00*/  IMAD.U32 R7, R12, 0x40, R7 ;  /* 0x000000400c077824 */ /* 0x000fe200078e0007 */
[----:B------:R-:W-:Y:S01]  /*0b10*/  IADD3 R28, P3, P4, R29, c[0x0][0x170], R28 ;  /* 0x00005c001d1c7a10 */ /* 0x000fe20007c7e01c */
[----:B------:R-:W-:Y:S01]  /*0b20*/  IMAD R25, R3, 0x2, R24 ;  /* 0x0000000203197824 */ /* 0x000fe200078e0218 */
[-C--:B------:R-:W-:Y:S01]  /*0b30*/  LEA R50, P1, R17, R2.reuse, 0x1 ;  /* 0x0000000211327211 */ /* 0x080fe200078208ff */
[----:B------:R-:W-:Y:S01]  /*0b40*/  IMAD R12, R13, 0x10, R4 ;  /* 0x000000100d0c7824 */ /* 0x000fe200078e0204 */
[C---:B------:R-:W-:Y:S01]  /*0b50*/  LEA R48, P2, R18.reuse, R2, 0x1 ;  /* 0x0000000212307211 */ /* 0x040fe200078408ff */
[----:B------:R-:W-:Y:S01]  /*0b60*/  IMAD R27, R3, 0x2, R25 ;  /* 0x00000002031b7824 */ /* 0x000fe200078e0219 */
[-C--:B------:R-:W-:Y:S01]  /*0b70*/  LEA.HI.X.SX32 R51, R17, R44.reuse, 0x1, P1 ;  /* 0x0000002c11337211 */ /* 0x080fe200008f0eff */
[----:B------:R-:W-:Y:S01]  /*0b80*/  IMAD.HI R5, R5, 0x2, RZ ;  /* 0x0000000205057827 */ /* 0x000fe200078e02ff */
[----:B------:R-:W-:-:S02]  /*0b90*/  LEA.HI.X.SX32 R49, R18, R44, 0x1, P2 ;  /* 0x0000002c12317211 */ /* 0x000fc400010f0eff */
[----:B------:R-:W-:Y:S01]  /*0ba0*/  LOP3.LUT R26, R26, 0x10, R103, 0x78, !PT ;  /* 0x000000101a1a7812 */ /* 0x000fe200078e7867 */
[----:B------:R-:W-:Y:S01]  /*0bb0*/  IMAD R30, R3, 0x2, R27 ;  /* 0x00000002031e7824 */ /* 0x000fe200078e021b */
[----:B------:R-:W-:Y:S01]  /*0bc0*/  IADD3.X R29, R10, c[0x0][0x174], R5, P3, P4 ;  /* 0x00005d000a1d7a10 */ /* 0x000fe20001fe8405 */
[----:B------:R-:W-:Y:S01]  /*0bd0*/  IMAD.SHL.U32 R5, R103, 0x8, RZ ;  /* 0x0000000867057824 */ /* 0x000fe200078e00ff */
[----:B------:R-:W-:Y:S01]  /*0be0*/  LEA R46, P3, R19, R2, 0x1 ;  /* 0x00000002132e7211 */ /* 0x000fe200078608ff */
[----:B------:R-:W-:Y:S01]  /*0bf0*/  IMAD R31, R3, 0x2, R30 ;  /* 0x00000002031f7824 */ /* 0x000fe200078e021e */
[----:B------:R0:W-:Y:S01]  /*0c00*/  STL.64 [R1+0x278], R50 ;  /* 0x0002783201007387 */ /* 0x0001e20000100a00 */
[----:B------:R-:W-:Y:S01]  /*0c10*/  IMAD.SHL.U32 R12, R12, 0x4, RZ ;  /* 0x000000040c0c7824 */ /* 0x000fe200078e00ff */
[----:B------:R-:W-:Y:S01]  /*0c20*/  LOP3.LUT R5, R5, 0x30, RZ, 0xc0, !PT ;  /* 0x0000003005057812 */ /* 0x000fe200078ec0ff */
[----:B------:R-:W-:Y:S01]  /*0c30*/  IMAD R32, R3, 0x2, R31 ;  /* 0x0000000203207824 */ /* 0x000fe200078e021f */
[----:B------:R-:W-:Y:S01]  /*0c40*/  LEA.HI.X.SX32 R47, R19, R44, 0x1, P3 ;  /* 0x0000002c132f7211 */ /* 0x000fe200018f0eff */
[----:B------:R-:W-:Y:S01]  /*0c50*/  IMAD.SHL.U32 R181, R13, 0x4, RZ ;  /* 0x000000040db57824 */ /* 0x000fe200078e00ff */
[----:B------:R1:W-:Y:S01]  /*0c60*/  STL.64 [R1+0x270], R48 ;  /* 0x0002703001007387 */ /* 0x0003e20000100a00 */
[----:B------:R-:W-:Y:S01]  /*0c70*/  IMAD R5, R14, 0x40, R5 ;  /* 0x000000400e057824 */ /* 0x000fe200078e0205 */
[----:B------:R-:W-:Y:S01]  /*0c80*/  LEA R33, R3, R32, 0x1 ;  /* 0x0000002003217211 */ /* 0x000fe200078e08ff */
[----:B------:R-:W-:Y:S01]  /*0c90*/  IMAD.MOV.U32 R194, RZ, RZ, c[0x0][0x1b8] ;  /* 0x00006e00ffc27624 */ /* 0x000fe200078e00ff */
[----:B------:R2:W-:Y:S01]  /*0ca0*/  STL.64 [R1+0x268], R46 ;  /* 0x0002682e01007387 */ /* 0x0005e20000100a00 */
[----:B------:R-:W-:Y:S01]  /*0cb0*/  IMAD.MOV.U32 R151, RZ, RZ, -0x800000 ;  /* 0xff800000ff977424 */ /* 0x000fe200078e00ff */
[----:B------:R-:W-:Y:S01]  /*0cc0*/  LOP3.LUT R10, R5, 0x10, R8, 0x78, !PT ;  /* 0x00000010050a7812 */ /* 0x000fe200078e7808 */
[----:B------:R-:W-:Y:S01]  /*0cd0*/  IMAD R4, R3, 0x2, R33 ;  /* 0x0000000203047824 */ /* 0x000fe200078e0221 */
[----:B------:R-:W-:Y:S01]  /*0ce0*/  SHF.R.U32.HI R5, RZ, 0x2, R103 ;  /* 0x00000002ff057819 */ /* 0x000fe20000011667 */
[----:B------:R-:W-:Y:S01]  /*0cf0*/  IMAD R74, R194, 0x22, RZ ;  /* 0x00000022c24a7824 */ /* 0x000fe200078e02ff */
[----:B------:R-:W-:Y:S01]  /*0d00*/  LOP3.LUT R8, R12, R11, RZ, 0x3c, !PT ;  /* 0x0000000b0c087212 */ /* 0x000fe200078e3cff */
[----:B------:R-:W-:Y:S01]  /*0d10*/  IMAD R9, R9, 0x20, R10 ;  /* 0x0000002009097824 */ /* 0x000fe200078e020a */
[----:B------:R-:W-:Y:S01]  /*0d20*/  LEA R34, R3, R4, 0x1 ;  /* 0x0000000403227211 */ /* 0x000fe200078e08ff */
[C---:B------:R-:W-:Y:S01]  /*0d30*/  IMAD R188, R194.reuse, 0x44, RZ ;  /* 0x00000044c2bc7824 */ /* 0x040fe200078e02ff */
[----:B------:R-:W-:Y:S01]  /*0d40*/  SHF.R.U32.HI R10, RZ, 0x3, R45 ;  /* 0x00000003ff0a7819 */ /* 0x000fe2000001162d */
[----:B------:R-:W-:Y:S01]  /*0d50*/  IMAD R76, R194, 0x11, RZ ;  /* 0x00000011c24c7824 */ /* 0x000fe200078e02ff */
[----:B------:R-:W-:Y:S01]  /*0d60*/  SGXT.U32 R5, R5, 0x3 ;  /* 0x000000030505781a */ /* 0x000fe20000000000 */
[----:B------:R-:W-:Y:S01]  /*0d70*/  IMAD R35, R3, 0x2, R34 ;  /* 0x0000000203237824 */ /* 0x000fe200078e0222 */
[----:B------:R-:W-:Y:S01]  /*0d80*/  LOP3.LUT R178, R10, 0xc, RZ, 0xc0, !PT ;  /* 0x0000000c0ab27812 */ /* 0x000fe200078ec0ff */
[C---:B------:R-:W-:Y:S01]  /*0d90*/  IMAD R70, R194.reuse, 0x12, RZ ;  /* 0x00000012c2467824 */ /* 0x040fe200078e02ff */
[----:B------:R-:W-:Y:S01]  /*0da0*/  LOP3.LUT R10, R5, R16, RZ, 0xfc, !PT ;  /* 0x00000010050a7212 */ /* 0x000fe200078efcff */
[C---:B------:R-:W-:Y:S01]  /*0db0*/  IMAD R68, R194.reuse, 0x24, RZ ;  /* 0x00000024c2447824 */ /* 0x040fe200078e02ff */
[C---:B------:R-:W-:Y:S01]  /*0dc0*/  LEA R36, R3.reuse, R35, 0x1 ;  /* 0x0000002303247211 */ /* 0x040fe200078e08ff */
[----:B------:R-:W-:Y:S01]  /*0dd0*/  IMAD R71, R194, 0x9, RZ ;  /* 0x00000009c2477824 */ /* 0x000fe200078e02ff */
[--C-:B------:R-:W-:Y:S01]  /*0de0*/  LOP3.LUT R11, R16, 0x8, R5.reuse, 0xfe, !PT ;  /* 0x00000008100b7812 */ /* 0x100fe200078efe05 */
[----:B------:R-:W-:Y:S01]  /*0df0*/  IMAD R64, R194, 0x26, RZ ;  /* 0x00000026c2407824 */ /* 0x000fe200078e02ff */
[C-C-:B------:R-:W-:Y:S01]  /*0e00*/  LOP3.LUT R12, R16.reuse, 0x10, R5.reuse, 0xfe, !PT ;  /* 0x00000010100c7812 */ /* 0x140fe200078efe05 */
[----:B------:R-:W-:Y:S01]  /*0e10*/  IMAD R37, R3, 0x2, R36 ;  /* 0x0000000203257824 */ /* 0x000fe200078e0224 */
[----:B------:R-:W-:Y:S01]  /*0e20*/  LOP3.LUT R13, R16, 0x18, R5, 0xfe, !PT ;  /* 0x00000018100d7812 */ /* 0x000fe200078efe05 */
[C---:B------:R-:W-:Y:S01]  /*0e30*/  IMAD R174, R194.reuse, 0x4e, RZ ;  /* 0x0000004ec2ae7824 */ /* 0x040fe200078e02ff */
[----:B------:R-:W-:Y:S01]  /*0e40*/  LOP3.LUT R14, R5, 0x8, RZ, 0xfc, !PT ;  /* 0x00000008050e7812 */ /* 0x000fe200078efcff */
[----:B------:R-:W-:Y:S01]  /*0e50*/  IMAD R38, R3, 0x2, R37 ;  /* 0x0000000203267824 */ /* 0x000fe200078e0225 */
[C---:B------:R-:W-:Y:S01]  /*0e60*/  LOP3.LUT R15, R5.reuse, 0x10, RZ, 0xfc, !PT ;  /* 0x00000010050f7812 */ /* 0x040fe200078efcff */
[----:B------:R-:W-:Y:S01]  /*0e70*/  IMAD R186, R194, 0x46, RZ ;  /* 0x00000046c2ba7824 */ /* 0x000fe200078e02ff */
[----:B------:R-:W-:Y:S01]  /*0e80*/  LOP3.LUT R16, R5, 0x18, RZ, 0xfc, !PT ;  /* 0x0000001805107812 */ /* 0x000fe200078efcff */
[----:B------:R-:W-:Y:S01]  /*0e90*/  IMAD.SHL.U32 R41, R14, 0x10, RZ ;  /* 0x000000100e297824 */ /* 0x000fe200078e00ff */
[----:B------:R-:W-:Y:S01]  /*0ea0*/  LEA R39, R3, R38, 0x1 ;  /* 0x0000002603277211 */ /* 0x000fe200078e08ff */
[----:B------:R-:W-:Y:S01]  /*0eb0*/  IMAD R66, R194, 0x13, RZ ;  /* 0x00000013c2427824 */ /* 0x000fe200078e02ff */
[-C--:B0-----:R-:W-:Y:S01]  /*0ec0*/  LEA R50, P1, R20, R2.reuse, 0x1 ;  /* 0x0000000214327211 */ /* 0x081fe200078208ff */
[----:B------:R-:W-:Y:S01]  /*0ed0*/  IMAD.IADD R180, R178, 0x1, R41 ;  /* 0x00000001b2b47824 */ /* 0x000fe200078e0229 */
[-C--:B-1----:R-:W-:Y:S01]  /*0ee0*/  LEA R48, P2, R21, R2.reuse, 0x1 ;  /* 0x0000000215307211 */ /* 0x082fe200078408ff */
[C---:B------:R-:W-:Y:S01]  /*0ef0*/  IMAD R5, R3.reuse, 0x2, R39 ;  /* 0x0000000203057824 */ /* 0x040fe200078e0227 */
[----:B--2---:R-:W-:Y:S01]  /*0f00*/  LEA R46, P3, R22, R2, 0x1 ;  /* 0x00000002162e7211 */ /* 0x004fe200078608ff */
[----:B------:R-:W-:Y:S01]  /*0f10*/  IMAD R62, R194, 0x27, RZ ;  /* 0x00000027c23e7824 */ /* 0x000fe200078e02ff */
[-C--:B------:R-:W-:Y:S01]  /*0f20*/  LEA.HI.X.SX32 R51, R20, R44.reuse, 0x1, P1 ;  /* 0x0000002c14337211 */ /* 0x080fe200008f0eff */
[----:B------:R-:W-:Y:S01]  /*0f30*/  IMAD R40, R3, 0x2, R5 ;  /* 0x0000000203287824 */ /* 0x000fe200078e0205 */
[-C--:B------:R-:W-:Y:S01]  /*0f40*/  LEA.HI.X.SX32 R49, R21, R44.reuse, 0x1, P2 ;  /* 0x0000002c15317211 */ /* 0x080fe200010f0eff */
[----:B------:R-:W-:Y:S01]  /*0f50*/  IMAD R60, R194, 0xa, RZ ;  /* 0x0000000ac23c7824 */ /* 0x000fe200078e02ff */
[----:B------:R-:W-:Y:S01]  /*0f60*/  LEA.HI.X.SX32 R47, R22, R44, 0x1, P3 ;  /* 0x0000002c162f7211 */ /* 0x000fe200018f0eff */
[C---:B------:R-:W-:Y:S01]  /*0f70*/  IMAD R41, R3.reuse, 0x2, R40 ;  /* 0x0000000203297824 */ /* 0x040fe200078e0228 */
[----:B------:R0:W-:Y:S01]  /*0f80*/  STL.64 [R1+0x260], R50 ;  /* 0x0002603201007387 */ /* 0x0001e20000100a00 */
[-C--:B------:R-:W-:Y:S01]  /*0f90*/  IADD3 R250, P6, R74, R28.reuse, RZ ;  /* 0x0000001c4afa7210 */ /* 0x080fe20007fde0ff */
[----:B------:R-:W-:Y:S01]  /*0fa0*/  IMAD R57, R194, 0x28, RZ ;  /* 0x00000028c2397824 */ /* 0x000fe200078e02ff */
[-C--:B------:R-:W-:Y:S01]  /*0fb0*/  IADD3 R186, P5, R186, R28.reuse, RZ ;  /* 0x0000001cbaba7210 */ /* 0x080fe20007fbe0ff */
[----:B------:R1:W-:Y:S01]  /*0fc0*/  STL.64 [R1+0x258], R48 ;  /* 0x0002583001007387 */ /* 0x0003e20000100a00 */
[C---:B------:R-:W-:Y:S01]  /*0fd0*/  IMAD R42, R3.reuse, 0x2, R41 ;  /* 0x00000002032a7824 */ /* 0x040fe200078e0229 */
[-C--:B------:R-:W-:Y:S01]  /*0fe0*/  LEA.HI.X.SX32 R251, R76, R29.reuse, 0x1, P6 ;  /* 0x0000001d4cfb7211 */ /* 0x080fe200030f0eff */
[----:B------:R-:W-:Y:S01]  /*0ff0*/  IMAD R72, R194, 0x23, RZ ;  /* 0x00000023c2487824 */ /* 0x000fe200078e02ff */
[----:B------:R2:W-:Y:S01]  /*1000*/  STL.64 [R1+0x250], R46 ;  /* 0x0002502e01007387 */ /* 0x0005e20000100a00 */
[----:B------:R-:W-:Y:S01]  /*1010*/  IADD3 R104, P6, R70, R28, RZ ;  /* 0x0000001c46687210 */ /* 0x000fe20007fde0ff */
[C---:B------:R-:W-:Y:S01]  /*1020*/  IMAD R190, R194.reuse, 0x42, RZ ;  /* 0x00000042c2be7824 */ /* 0x040fe200078e02ff */
[----:B------:R-:W-:Y:S01]  /*1030*/  LEA R17, R3, R42, 0x1 ;  /* 0x0000002a03117211 */ /* 0x000fe200078e08ff */
[C---:B------:R-:W-:Y:S01]  /*1040*/  IMAD R176, R194.reuse, 0x4c, RZ ;  /* 0x0000004cc2b07824 */ /* 0x040fe200078e02ff */
[-C--:B0-----:R-:W-:Y:S01]  /*1050*/  LEA R50, P1, R23, R2.reuse, 0x1 ;  /* 0x0000000217327211 */ /* 0x081fe200078208ff */
[----:B------:R-:W-:Y:S01]  /*1060*/  IMAD R61, R194, 0x5, RZ ;  /* 0x00000005c23d7824 */ /* 0x000fe200078e02ff */
[-C--:B------:R-:W-:Y:S01]  /*1070*/  LEA.HI.X.SX32 R105, R71, R29.reuse, 0x1, P6 ;  /* 0x0000001d47697211 */ /* 0x080fe200030f0eff */
[----:B------:R-:W-:Y:S01]  /*1080*/  IMAD R18, R3, 0x2, R17 ;  /* 0x0000000203127824 */ /* 0x000fe200078e0211 */
[----:B-1----:R-:W-:Y:S01]  /*1090*/  LEA R48, P2, R24, R2, 0x1 ;  /* 0x0000000218307211 */ /* 0x002fe200078408ff */
[C---:B------:R-:W-:Y:S01]  /*10a0*/  IMAD R59, R194.reuse, 0x14, RZ ;  /* 0x00000014c23b7824 */ /* 0x040fe200078e02ff */
[----:B------:R-:W-:Y:S01]  /*10b0*/  LEA.HI.X.SX32 R51, R23, R44, 0x1, P1 ;  /* 0x0000002c17337211 */ /* 0x000fe200008f0eff */
[----:B------:R-:W-:Y:S01]  /*10c0*/  IMAD R19, R3, 0x2, R18 ;  /* 0x0000000203137824 */ /* 0x000fe200078e0212 */
[C---:B--2---:R-:W-:Y:S01]  /*10d0*/  LEA R46, P3, R25.reuse, R2, 0x1 ;  /* 0x00000002192e7211 */ /* 0x044fe200078608ff */
[----:B------:R-:W-:Y:S01]  /*10e0*/  IMAD R168, R194, 0x54, RZ ;  /* 0x00000054c2a87824 */ /* 0x000fe200078e02ff */
[-C--:B------:R-:W-:Y:S01]  /*10f0*/  LEA.HI.X.SX32 R49, R24, R44.reuse, 0x1, P2 ;  /* 0x0000002c18317211 */ /* 0x080fe200010f0eff */
[----:B------:R0:W-:Y:S01]  /*1100*/  STL.64 [R1+0x248], R50 ;  /* 0x0002483201007387 */ /* 0x0001e20000100a00 */
[----:B------:R-:W-:Y:S01]  /*1110*/  LEA.HI.X.SX32 R47, R25, R44, 0x1, P3 ;  /* 0x0000002c192f7211 */ /* 0x000fe200018f0eff */
[C---:B------:R-:W-:Y:S01]  /*1120*/  IMAD R20, R3.reuse, 0x2, R19 ;  /* 0x0000000203147824 */ /* 0x040fe200078e0213 */
[----:B------:R-:W-:Y:S01]  /*1130*/  IADD3 R174, P6, R174, R28, RZ ;  /* 0x0000001caeae7210 */ /* 0x000fe20007fde0ff */
[----:B------:R1:W-:Y:S01]  /*1140*/  STL.64 [R1+0x240], R48 ;  /* 0x0002403001007387 */ /* 0x0003e20000100a00 */
[----:B------:R-:W-:Y:S01]  /*1150*/  IMAD R77, R194, 0x21, RZ ;  /* 0x00000021c24d7824 */ /* 0x000fe200078e02ff */
[-C--:B------:R-:W-:Y:S01]  /*1160*/  LEA.HI.X.SX32 R187, R72, R29.reuse, 0x1, P5 ;  /* 0x0000001d48bb7211 */ /* 0x080fe200028f0eff */
[C---:B------:R-:W-:Y:S01]  /*1170*/  IMAD R182, R194.reuse, 0x4a, RZ ;  /* 0x0000004ac2b67824 */ /* 0x040fe200078e02ff */
[----:B------:R2:W-:Y:S01]  /*1180*/  STL.64 [R1+0x238], R46 ;  /* 0x0002382e01007387 */ /* 0x0005e20000100a00 */
[----:B------:R-:W-:Y:S01]  /*1190*/  LEA R21, R3, R20, 0x1 ;  /* 0x0000001403157211 */ /* 0x000fe200078e08ff */
[----:B------:R-:W-:Y:S01]  /*11a0*/  IMAD R55, R194, 0x15, RZ ;  /* 0x00000015c2377824 */ /* 0x000fe200078e02ff */
[-C--:B------:R-:W-:Y:S01]  /*11b0*/  LEA.HI.X.SX32 R175, R62, R29.reuse, 0x1, P6 ;  /* 0x0000001d3eaf7211 */ /* 0x080fe200030f0eff */
[C---:B------:R-:W-:Y:S01]  /*11c0*/  IMAD R67, R194.reuse, 0x25, RZ ;  /* 0x00000025c2437824 */ /* 0x040fe200078e02ff */
[----:B0-----:R-:W-:Y:S01]  /*11d0*/  LEA R50, P1, R27, R2, 0x1 ;  /* 0x000000021b327211 */ /* 0x001fe200078208ff */
[----:B------:R-:W-:Y:S01]  /*11e0*/  IMAD R22, R3, 0x2, R21 ;  /* 0x0000000203167824 */ /* 0x000fe200078e0215 */
[----:B------:R-:W-:Y:S01]  /*11f0*/  IADD3 R238, P6, R57, R28, RZ ;  /* 0x0000001c39ee7210 */ /* 0x000fe20007fde0ff */
[----:B------:R-:W-:Y:S01]  /*1200*/  IMAD R166, R194, 0x56, RZ ;  /* 0x00000056c2a67824 */ /* 0x000fe200078e02ff */
[----:B-1----:R-:W-:Y:S01]  /*1210*/  LEA R48, P2, R30, R2, 0x1 ;  /* 0x000000021e307211 */ /* 0x002fe200078408ff */
[----:B------:R-:W-:Y:S01]  /*1220*/  IMAD R23, R3, 0x2, R22 ;  /* 0x0000000203177824 */ /* 0x000fe200078e0216 */
[----:B------:R-:W-:Y:S01]  /*1230*/  LEA.HI.X.SX32 R51, R27, R44, 0x1, P1 ;  /* 0x0000002c1b337211 */ /* 0x000fe200008f0eff */
[----:B------:R-:W-:Y:S01]  /*1240*/  IMAD R184, R194, 0x48, RZ ;  /* 0x00000048c2b87824 */ /* 0x000fe200078e02ff */
[----:B--2---:R-:W-:Y:S01]  /*1250*/  LEA R46, P3, R31, R2, 0x1 ;  /* 0x000000021f2e7211 */ /* 0x004fe200078608ff */
[----:B------:R-:W-:Y:S01]  /*1260*/  IMAD R24, R3, 0x2, R23 ;  /* 0x0000000203187824 */ /* 0x000fe200078e0217 */
[-C--:B------:R-:W-:Y:S01]  /*1270*/  LEA.HI.X.SX32 R49, R30, R44.reuse, 0x1, P2 ;  /* 0x0000002c1e317211 */ /* 0x080fe200010f0eff */
[----:B------:R0:W-:Y:S01]  /*1280*/  STL.64 [R1+0x230], R50 ;  /* 0x0002303201007387 */ /* 0x0001e20000100a00 */
[----:B------:R-:W-:Y:S01]  /*1290*/  LEA.HI.X.SX32 R47, R31, R44, 0x1, P3 ;  /* 0x0000002c1f2f7211 */ /* 0x000fe200018f0eff */
[----:B------:R-:W-:Y:S01]  /*12a0*/  IMAD R160, R194, 0x5c, RZ ;  /* 0x0000005cc2a07824 */ /* 0x000fe200078e02ff */
[-C--:B------:R-:W-:Y:S01]  /*12b0*/  IADD3 R176, P5, R176, R28.reuse, RZ ;  /* 0x0000001cb0b07210 */ /* 0x080fe20007fbe0ff */
[----:B------:R1:W-:Y:S01]  /*12c0*/  STL.64 [R1+0x228], R48 ;  /* 0x0002283001007387 */ /* 0x0003e20000100a00 */
[CC--:B------:R-:W-:Y:S01]  /*12d0*/  LEA.HI.X.SX32 R239, R59.reuse, R29.reuse, 0x1, P6 ;  /* 0x0000001d3bef7211 */ /* 0x0c0fe200030f0eff */
[----:B------:R-:W-:Y:S01]  /*12e0*/  IMAD R58, R194, 0x3, RZ ;  /* 0x00000003c23a7824 */ /* 0x000fe200078e02ff */
[----:B------:R-:W-:Y:S01]  /*12f0*/  LEA.HI.X.SX32 R177, R64, R29, 0x1, P5 ;  /* 0x0000001d40b17211 */ /* 0x000fe200028f0eff */
[----:B------:R2:W-:Y:S01]  /*1300*/  STL.64 [R1+0x220], R46 ;  /* 0x0002202e01007387 */ /* 0x0005e20000100a00 */
[----:B------:R-:W-:Y:S01]  /*1310*/  IADD3 R76, P5, R59, R28, RZ ;  /* 0x0000001c3b4c7210 */ /* 0x000fe20007fbe0ff */
[C---:B------:R-:W-:Y:S01]  /*1320*/  IMAD R172, R194.reuse, 0x50, RZ ;  /* 0x00000050c2ac7824 */ /* 0x040fe200078e02ff */
[----:B------:R-:W-:Y:S01]  /*1330*/  SHF.L.U32 R179, R15, 0x4, RZ ;  /* 0x000000040fb37819 */ /* 0x000fe200000006ff */
[----:B------:R-:W-:Y:S01]  /*1340*/  IMAD R170, R194, 0x52, RZ ;  /* 0x00000052c2aa7824 */ /* 0x000fe200078e02ff */
[----:B0-----:R-:W-:Y:S01]  /*1350*/  LEA R50, P1, R32, R2, 0x1 ;  /* 0x0000000220327211 */ /* 0x001fe200078208ff */
[----:B------:R-:W-:Y:S01]  /*1360*/  IMAD R158, R194, 0x5e, RZ ;  /* 0x0000005ec29e7824 */ /* 0x000fe200078e02ff */
[----:B------:R-:W-:Y:S01]  /*1370*/  IADD3 R179, R178, R179, RZ ;  /* 0x000000b3b2b37210 */ /* 0x000fe20007ffe0ff */
[----:B------:R-:W-:Y:S01]  /*1380*/  IMAD R56, R194, 0x29, RZ ;  /* 0x00000029c2387824 */ /* 0x000fe200078e02ff */
[----:B------:R-:W-:Y:S01]  /*1390*/  LEA.HI.X.SX32 R51, R32, R44, 0x1, P1 ;  /* 0x0000002c20337211 */ /* 0x000fe200008f0eff */
[C---:B------:R-:W-:Y:S01]  /*13a0*/  IMAD R54, R194.reuse, 0x2f, RZ ;  /* 0x0000002fc2367824 */ /* 0x040fe200078e02ff */
[CC--:B-1----:R-:W-:Y:S01]  /*13b0*/  LEA R48, P2, R33.reuse, R2.reuse, 0x1 ;  /* 0x0000000221307211 */ /* 0x0c2fe200078408ff */
[----:B------:R-:W-:Y:S01]  /*13c0*/  IMAD R164, R194, 0x58, RZ ;  /* 0x00000058c2a47824 */ /* 0x000fe200078e02ff */
[----:B--2---:R-:W-:Y:S01]  /*13d0*/  LEA R46, P3, R4, R2, 0x1 ;  /* 0x00000002042e7211 */ /* 0x004fe200078608ff */
[----:B------:R0:W-:Y:S01]  /*13e0*/  STL.64 [R1+0x218], R50 ;  /* 0x0002183201007387 */ /* 0x0001e20000100a00 */
[-C--:B------:R-:W-:Y:S01]  /*13f0*/  LEA.HI.X.SX32 R49, R33, R44.reuse, 0x1, P2 ;  /* 0x0000002c21317211 */ /* 0x080fe200010f0eff */
[----:B------:R-:W-:Y:S01]  /*1400*/  IMAD R75, R194, 0x19, RZ ;  /* 0x00000019c24b7824 */ /* 0x000fe200078e02ff */
[----:B------:R-:W-:Y:S01]  /*1410*/  LEA.HI.X.SX32 R47, R4, R44, 0x1, P3 ;  /* 0x0000002c042f7211 */ /* 0x000fe200018f0eff */
[C---:B------:R-:W-:Y:S01]  /*1420*/  IMAD R148, R194.reuse, 0x64, RZ ;  /* 0x00000064c2947824 */ /* 0x040fe200078e02ff */
[-C--:B------:R-:W-:Y:S01]  /*1430*/  LEA R32, P2, R35, R2.reuse, 0x1 ;  /* 0x0000000223207211 */ /* 0x080fe200078408ff */
[----:B------:R-:W-:Y:S01]  /*1440*/  IMAD R81, R194, 0xd, RZ ;  /* 0x0000000dc2517824 */ /* 0x000fe200078e02ff */
[----:B------:R-:W-:Y:S01]  /*1450*/  LEA R30, P3, R36, R2, 0x1 ;  /* 0x00000002241e7211 */ /* 0x000fe200078608ff */
[----:B------:R1:W-:Y:S01]  /*1460*/  STL.64 [R1+0x208], R46 ;  /* 0x0002082e01007387 */ /* 0x0003e20000100a00 */
[----:B------:R-:W-:Y:S01]  /*1470*/  LEA R4, R3, R24, 0x1 ;  /* 0x0000001803047211 */ /* 0x000fe200078e08ff */
[----:B------:R-:W-:Y:S01]  /*1480*/  IMAD R63, R194, 0x66, RZ ;  /* 0x00000066c23f7824 */ /* 0x000fe200078e02ff */
[-C--:B------:R-:W-:Y:S01]  /*1490*/  LEA.HI.X.SX32 R33, R35, R44.reuse, 0x1, P2 ;  /* 0x0000002c23217211 */ /* 0x080fe200010f0eff */
[----:B------:R2:W-:Y:S01]  /*14a0*/  STL.64 [R1+0x210], R48 ;  /* 0x0002103001007387 */ /* 0x0005e20000100a00 */
[----:B------:R-:W-:Y:S01]  /*14b0*/  LEA.HI.X.SX32 R31, R36, R44, 0x1, P3 ;  /* 0x0000002c241f7211 */ /* 0x000fe200018f0eff */
[----:B------:R-:W-:Y:S01]  /*14c0*/  IMAD R25, R3, 0x2, R4 ;  /* 0x0000000203197824 */ /* 0x000fe200078e0204 */
[C---:B------:R-:W-:Y:S01]  /*14d0*/  SHF.L.U32 R101, R194.reuse, 0x3, RZ ;  /* 0x00000003c2657819 */ /* 0x040fe200000006ff */
[----:B0-----:R-:W-:-:S02]  /*14e0*/  IMAD R50, R194, 0x2a, RZ ;  /* 0x0000002ac2327824 */ /* 0x001fc400078e02ff */
[----:B------:R-:W-:Y:S01]  /*14f0*/  IMAD R27, R3, 0x2, R25 ;  /* 0x00000002031b7824 */ /* 0x000fe200078e0219 */
[----:B-1----:R-:W-:Y:S01]  /*1500*/  LEA R46, P1, R34, R2, 0x1 ;  /* 0x00000002222e7211 */ /* 0x002fe200078208ff */
[----:B------:R-:W-:Y:S01]  /*1510*/  IMAD R162, R194, 0x5a, RZ ;  /* 0x0000005ac2a27824 */ /* 0x000fe200078e02ff */
[----:B------:R-:W-:Y:S01]  /*1520*/  IADD3 R234, P6, R50, R28, RZ ;  /* 0x0000001c32ea7210 */ /* 0x000fe20007fde0ff */
[----:B------:R-:W-:Y:S01]  /*1530*/  IMAD R79, R194, 0x33, RZ ;  /* 0x00000033c24f7824 */ /* 0x000fe200078e02ff */
[----:B------:R-:W-:Y:S01]  /*1540*/  LEA.HI.X.SX32 R47, R34, R44, 0x1, P1 ;  /* 0x0000002c222f7211 */ /* 0x000fe200008f0eff */
[----:B--2---:R-:W-:Y:S01]  /*1550*/  IMAD R48, R194, 0x17, RZ ;  /* 0x00000017c2307824 */ /* 0x004fe200078e02ff */
[----:B------:R-:W-:Y:S01]  /*1560*/  LEA R34, P2, R38, R2, 0x1 ;  /* 0x0000000226227211 */ /* 0x000fe200078408ff */
[----:B------:R-:W-:Y:S01]  /*1570*/  IMAD.SHL.U32 R43, R16, 0x10, RZ ;  /* 0x00000010102b7824 */ /* 0x000fe200078e00ff */
[----:B------:R-:W-:Y:S01]  /*1580*/  LEA.HI.X.SX32 R235, R55, R29, 0x1, P6 ;  /* 0x0000001d37eb7211 */ /* 0x000fe200030f0eff */
[----:B------:R0:W-:Y:S01]  /*1590*/  STL.64 [R1+0x200], R46 ;  /* 0x0002002e01007387 */ /* 0x0001e20000100a00 */
[----:B------:R-:W-:Y:S01]  /*15a0*/  LEA.HI.X.SX32 R35, R38, R44, 0x1, P2 ;  /* 0x0000002c26237211 */ /* 0x000fe200010f0eff */
[----:B------:R-:W-:Y:S01]  /*15b0*/  IMAD R78, R194, 0x6c, RZ ;  /* 0x0000006cc24e7824 */ /* 0x000fe200078e02ff */
[----:B------:R-:W-:Y:S01]  /*15c0*/  LEA R36, P2, R40, R2, 0x1 ;  /* 0x0000000228247211 */ /* 0x000fe200078408ff */
[----:B------:R1:W-:Y:S01]  /*15d0*/  STL.64 [R1+0x1f8], R32 ;  /* 0x0001f82001007387 */ /* 0x0003e20000100a00 */
[----:B------:R-:W-:-:S02]  /*15e0*/  IMAD R80, R194, 0x6e, RZ ;  /* 0x0000006ec2507824 */ /* 0x000fc400078e02ff */
[C---:B------:R-:W-:Y:S01]  /*15f0*/  IMAD R156, R194.reuse, 0x60, RZ ;  /* 0x00000060c29c7824 */ /* 0x040fe200078e02ff */
[----:B------:R2:W-:Y:S01]  /*1600*/  STL.64 [R1+0x1f0], R30 ;  /* 0x0001f01e01007387 */ /* 0x0005e20000100a00 */
[----:B------:R-:W-:Y:S02]  /*1610*/  IMAD.IADD R181, R181, 0x1, R178 ;  /* 0x00000001b5b57824 */ /* 0x000fe400078e02b2 */
[----:B------:R-:W-:Y:S01]  /*1620*/  IMAD R85, R194, 0x1b, RZ ;  /* 0x0000001bc2557824 */ /* 0x000fe200078e02ff */
[C---:B0-----:R-:W-:Y:S01]  /*1630*/  LEA R46, P1, R37.reuse, R2, 0x1 ;  /* 0x00000002252e7211 */ /* 0x041fe200078208ff */
[----:B------:R-:W-:Y:S02]  /*1640*/  IMAD.IADD R178, R178, 0x1, R43 ;  /* 0x00000001b2b27824 */ /* 0x000fe400078e022b */
[C---:B------:R-:W-:Y:S01]  /*1650*/  IMAD R154, R194.reuse, 0x62, RZ ;  /* 0x00000062c29a7824 */ /* 0x040fe200078e02ff */
[----:B------:R-:W-:Y:S01]  /*1660*/  LEA.HI.X.SX32 R47, R37, R44, 0x1, P1 ;  /* 0x0000002c252f7211 */ /* 0x000fe200008f0eff */
[C---:B------:R-:W-:Y:S01]  /*1670*/  IMAD R86, R194.reuse, 0x37, RZ ;  /* 0x00000037c2567824 */ /* 0x040fe200078e02ff */
[C---:B-1----:R-:W-:Y:S01]  /*1680*/  LEA R32, P3, R39.reuse, R2, 0x1 ;  /* 0x0000000227207211 */ /* 0x042fe200078608ff */
[----:B------:R-:W-:Y:S01]  /*1690*/  IMAD R43, R194, 0x1c, RZ ;  /* 0x0000001cc22b7824 */ /* 0x000fe200078e02ff */
[-C--:B------:R-:W-:Y:S01]  /*16a0*/  LEA.HI.X.SX32 R37, R40, R44.reuse, 0x1, P2 ;  /* 0x0000002c28257211 */ /* 0x080fe200010f0eff */
[----:B------:R0:W-:Y:S01]  /*16b0*/  STL.64 [R1+0x1e8], R46 ;  /* 0x0001e82e01007387 */ /* 0x0001e20000100a00 */
[----:B------:R-:W-:Y:S01]  /*16c0*/  LEA.HI.X.SX32 R33, R39, R44, 0x1, P3 ;  /* 0x0000002c27217211 */ /* 0x000fe200018f0eff */
[----:B--2---:R-:W-:-:S02]  /*16d0*/  IMAD R30, R3, 0x2, R27 ;  /* 0x00000002031e7824 */ /* 0x004fc400078e021b */
[----:B------:R1:W-:Y:S01]  /*16e0*/  STL.64 [R1+0x1e0], R34 ;  /* 0x0001e02201007387 */ /* 0x0003e20000100a00 */
[C---:B------:R-:W-:Y:S02]  /*16f0*/  IMAD R40, R194.reuse, 0x2d, RZ ;  /* 0x0000002dc2287824 */ /* 0x040fe400078e02ff */
[----:B------:R-:W-:Y:S01]  /*1700*/  LEA R31, R3, R30, 0x1 ;  /* 0x0000001e031f7211 */ /* 0x000fe200078e08ff */
[----:B------:R2:W-:Y:S01]  /*1710*/  STL.64 [R1+0x1d8], R32 ;  /* 0x0001d82001007387 */ /* 0x0005e20000100a00 */
[C---:B------:R-:W-:Y:S02]  /*1720*/  IMAD R65, R194.reuse, 0x68, RZ ;  /* 0x00000068c2417824 */ /* 0x040fe400078e02ff */
[C---:B------:R-:W-:Y:S01]  /*1730*/  IMAD R73, R194.reuse, 0x31, RZ ;  /* 0x00000031c2497824 */ /* 0x040fe200078e02ff */
[-C--:B0-----:R-:W-:Y:S01]  /*1740*/  LEA R46, P1, R5, R2.reuse, 0x1 ;  /* 0x00000002052e7211 */ /* 0x081fe200078208ff */
[C---:B------:R-:W-:Y:S02]  /*1750*/  IMAD R88, R194.reuse, 0x7, RZ ;  /* 0x00000007c2587824 */ /* 0x040fe400078e02ff */
[C---:B------:R-:W-:Y:S01]  /*1760*/  IMAD R69, R194.reuse, 0x6a, RZ ;  /* 0x0000006ac2457824 */ /* 0x040fe200078e02ff */
[----:B-1----:R-:W-:Y:S01]  /*1770*/  LEA R34, P3, R41, R2, 0x1 ;  /* 0x0000000229227211 */ /* 0x002fe200078608ff */
[C---:B------:R-:W-:Y:S01]  /*1780*/  IMAD R82, R194.reuse, 0x70, RZ ;  /* 0x00000070c2527824 */ /* 0x040fe200078e02ff */
[-C--:B------:R-:W-:Y:S01]  /*1790*/  LEA.HI.X.SX32 R47, R5, R44.reuse, 0x1, P1 ;  /* 0x0000002c052f7211 */ /* 0x080fe200008f0eff */
[----:B------:R-:W-:Y:S01]  /*17a0*/  IMAD R87, R194, 0x74, RZ ;  /* 0x00000074c2577824 */ /* 0x000fe200078e02ff */
[----:B------:R-:W-:Y:S01]  /*17b0*/  LEA.HI.X.SX32 R35, R41, R44, 0x1, P3 ;  /* 0x0000002c29237211 */ /* 0x000fe200018f0eff */
[----:B--2---:R-:W-:Y:S01]  /*17c0*/  IMAD R32, R3, 0x2, R31 ;  /* 0x0000000203207824 */ /* 0x004fe200078e021f */
[----:B------:R-:W-:Y:S01]  /*17d0*/  LEA R38, P1, R42, R2, 0x1 ;  /* 0x000000022a267211 */ /* 0x000fe200078208ff */
[----:B------:R0:W-:Y:S01]  /*17e0*/  STL.64 [R1+0x1d0], R46 ;  /* 0x0001d02e01007387 */ /* 0x0001e20000100a00 */
[----:B------:R-:W-:-:S02]  /*17f0*/  IMAD R41, R194, 0xe, RZ ;  /* 0x0000000ec2297824 */ /* 0x000fc400078e02ff */
[----:B------:R-:W-:Y:S01]  /*1800*/  LEA.HI.X.SX32 R39, R42, R44, 0x1, P1 ;  /* 0x0000002c2a277211 */ /* 0x000fe200008f0eff */
[----:B------:R1:W-:Y:S01]  /*1810*/  STL.64 [R1+0x1c8], R36 ;  /* 0x0001c82401007387 */ /* 0x0003e20000100a00 */
[C---:B------:R-:W-:Y:S02]  /*1820*/  IMAD R5, R3.reuse, 0x2, R32 ;  /* 0x0000000203057824 */ /* 0x040fe400078e0220 */
[C---:B------:R-:W-:Y:S01]  /*1830*/  IMAD R42, R194.reuse, 0x16, RZ ;  /* 0x00000016c22a7824 */ /* 0x040fe200078e02ff */
[----:B------:R2:W-:Y:S01]  /*1840*/  STL.64 [R1+0x1c0], R34 ;  /* 0x0001c02201007387 */ /* 0x0005e20000100a00 */
[----:B------:R-:W-:Y:S02]  /*1850*/  IMAD R33, R3, 0x2, R5 ;  /* 0x0000000203217824 */ /* 0x000fe400078e0205 */
[C---:B------:R-:W-:Y:S01]  /*1860*/  IMAD R84, R194.reuse, 0x35, RZ ;  /* 0x00000035c2547824 */ /* 0x040fe200078e02ff */
[----:B------:R3:W-:Y:S01]  /*1870*/  STL.64 [R1+0x1b8], R38 ;  /* 0x0001b82601007387 */ /* 0x0007e20000100a00 */
[----:B0-----:R-:W-:-:S02]  /*1880*/  IMAD R46, R194, 0x2b, RZ ;  /* 0x0000002bc22e7824 */ /* 0x001fc400078e02ff */
[C---:B------:R-:W-:Y:S01]  /*1890*/  IMAD R47, R194.reuse, 0x3a, RZ ;  /* 0x0000003ac22f7824 */ /* 0x040fe200078e02ff */
[CC--:B-1----:R-:W-:Y:S01]  /*18a0*/  LEA R36, P2, R17.reuse, R2.reuse, 0x1 ;  /* 0x0000000211247211 */ /* 0x0c2fe200078408ff */
[C---:B------:R-:W-:Y:S02]  /*18b0*/  IMAD R83, R194.reuse, 0x72, RZ ;  /* 0x00000072c2537824 */ /* 0x040fe400078e02ff */
[----:B------:R-:W-:Y:S01]  /*18c0*/  IMAD R93, R194, 0x1d, RZ ;  /* 0x0000001dc25d7824 */ /* 0x000fe200078e02ff */
[----:B--2---:R-:W-:Y:S01]  /*18d0*/  LEA R34, P3, R18, R2, 0x1 ;  /* 0x0000000212227211 */ /* 0x004fe200078608ff */
[C---:B------:R-:W-:Y:S01]  /*18e0*/  IMAD R49, R194.reuse, 0x1e, RZ ;  /* 0x0000001ec2317824 */ /* 0x040fe200078e02ff */
[-C--:B------:R-:W-:Y:S01]  /*18f0*/  LEA.HI.X.SX32 R37, R17, R44.reuse, 0x1, P2 ;  /* 0x0000002c11257211 */ /* 0x080fe200010f0eff */
[----:B------:R-:W-:Y:S01]  /*1900*/  IMAD R89, R194, 0x76, RZ ;  /* 0x00000076c2597824 */ /* 0x000fe200078e02ff */
[----:B------:R-:W-:Y:S01]  /*1910*/  LEA.HI.X.SX32 R35, R18, R44, 0x1, P3 ;  /* 0x0000002c12237211 */ /* 0x000fe200018f0eff */
[C---:B------:R-:W-:Y:S01]  /*1920*/  IMAD R51, R194.reuse, 0x3c, RZ ;  /* 0x0000003cc2337824 */ /* 0x040fe200078e02ff */
[----:B---3--:R-:W-:Y:S01]  /*1930*/  LEA R38, P1, R19, R2, 0x1 ;  /* 0x0000000213267211 */ /* 0x008fe200078208ff */
[----:B------:R0:W-:Y:S01]  /*1940*/  STL.64 [R1+0x1b0], R36 ;  /* 0x0001b02401007387 */ /* 0x0001e20000100a00 */
[----:B------:R-:W-:Y:S01]  /*1950*/  LEA R17, R3, R33, 0x1 ;  /* 0x0000002103117211 */ /* 0x000fe200078e08ff */
[C---:B------:R-:W-:Y:S01]  /*1960*/  IMAD R92, R194.reuse, 0x39, RZ ;  /* 0x00000039c25c7824 */ /* 0x040fe200078e02ff */
[----:B------:R-:W-:Y:S01]  /*1970*/  LEA.HI.X.SX32 R39, R19, R44, 0x1, P1 ;  /* 0x0000002c13277211 */ /* 0x000fe200008f0eff */
[----:B------:R1:W-:Y:S01]  /*1980*/  STL.64 [R1+0x1a8], R34 ;  /* 0x0001a82201007387 */ /* 0x0003e20000100a00 */
[----:B------:R-:W-:-:S02]  /*1990*/  IMAD R90, R194, 0x78, RZ ;  /* 0x00000078c25a7824 */ /* 0x000fc400078e02ff */
[C---:B------:R-:W-:Y:S01]  /*19a0*/  IMAD R18, R3.reuse, 0x2, R17 ;  /* 0x0000000203127824 */ /* 0x040fe200078e0211 */
[----:B------:R2:W-:Y:S01]  /*19b0*/  STL.64 [R1+0x1a0], R38 ;  /* 0x0001a02601007387 */ /* 0x0005e20000100a00 */
[----:B------:R-:W-:Y:S02]  /*19c0*/  IMAD R95, R194, 0xf, RZ ;  /* 0x0000000fc25f7824 */ /* 0x000fe400078e02ff */
[----:B------:R-:W-:Y:S01]  /*19d0*/  IMAD R19, R3, 0x2, R18 ;  /* 0x0000000203137824 */ /* 0x000fe200078e0212 */
[-C--:B0-----:R-:W-:Y:S01]  /*19e0*/  LEA R36, P2, R20, R2.reuse, 0x1 ;  /* 0x0000000214247211 */ /* 0x081fe200078408ff */
[C---:B------:R-:W-:Y:S02]  /*19f0*/  IMAD R91, R194.reuse, 0x7a, RZ ;  /* 0x0000007ac25b7824 */ /* 0x040fe400078e02ff */
[C---:B------:R-:W-:Y:S01]  /*1a00*/  IMAD R94, R194.reuse, 0x3b, RZ ;  /* 0x0000003bc25e7824 */ /* 0x040fe200078e02ff */
[C---:B-1----:R-:W-:Y:S01]  /*1a10*/  LEA R34, P3, R21.reuse, R2, 0x1 ;  /* 0x0000000215227211 */ /* 0x042fe200078608ff */
[----:B------:R-:W-:Y:S01]  /*1a20*/  IMAD R52, R194, 0x3e, RZ ;  /* 0x0000003ec2347824 */ /* 0x000fe200078e02ff */
[-C--:B------:R-:W-:Y:S01]  /*1a30*/  LEA.HI.X.SX32 R37, R20, R44.reuse, 0x1, P2 ;  /* 0x0000002c14257211 */ /* 0x080fe200010f0eff */
[C---:B------:R-:W-:Y:S01]  /*1a40*/  IMAD R144, R194.reuse, 0x7c, RZ ;  /* 0x0000007cc2907824 */ /* 0x040fe200078e02ff */
[----:B------:R-:W-:Y:S01]  /*1a50*/  LEA.HI.X.SX32 R35, R21, R44, 0x1, P3 ;  /* 0x0000002c15237211 */ /* 0x000fe200018f0eff */
[----:B------:R-:W-:Y:S01]  /*1a60*/  IMAD.SHL.U32 R53, R194, 0x2, RZ ;  /* 0x00000002c2357824 */ /* 0x000fe200078e00ff */
[----:B--2---:R-:W-:Y:S01]  /*1a70*/  LEA R38, P1, R22, R2, 0x1 ;  /* 0x0000000216267211 */ /* 0x004fe200078208ff */
[----:B------:R0:W-:Y:S01]  /*1a80*/  STL.64 [R1+0x198], R36 ;  /* 0x0001982401007387 */ /* 0x0001e20000100a00 */
[----:B------:R-:W-:Y:S01]  /*1a90*/  LEA R20, R3, R19, 0x1 ;  /* 0x0000001303147211 */ /* 0x000fe200078e08ff */
[----:B------:R-:W-:Y:S01]  /*1aa0*/  IMAD R96, R194, 0x3d, RZ ;  /* 0x0000003dc2607824 */ /* 0x000fe200078e02ff */
[----:B------:R-:W-:Y:S01]  /*1ab0*/  LEA.HI.X.SX32 R39, R22, R44, 0x1, P1 ;  /* 0x0000002c16277211 */ /* 0x000fe200008f0eff */
[----:B------:R1:W-:Y:S01]  /*1ac0*/  STL.64 [R1+0x190], R34 ;  /* 0x0001902201007387 */ /* 0x0003e20000100a00 */
[----:B------:R-:W-:-:S02]  /*1ad0*/  IMAD R97, R194, 0x1f, RZ ;  /* 0x0000001fc2617824 */ /* 0x000fc400078e02ff */
[C---:B------:R-:W-:Y:S01]  /*1ae0*/  IMAD R21, R3.reuse, 0x2, R20 ;  /* 0x0000000203157824 */ /* 0x040fe200078e0214 */
[----:B------:R2:W-:Y:S01]  /*1af0*/  STL.64 [R1+0x188], R38 ;  /* 0x0001882601007387 */ /* 0x0005e20000100a00 */
[C---:B------:R-:W-:Y:S02]  /*1b00*/  IMAD.SHL.U32 R102, R194.reuse, 0x4, RZ ;  /* 0x00000004c2667824 */ /* 0x040fe400078e00ff */
[----:B------:R-:W-:Y:S01]  /*1b10*/  IMAD R22, R3, 0x2, R21 ;  /* 0x0000000203167824 */ /* 0x000fe200078e0215 */
[CC--:B0-----:R-:W-:Y:S01]  /*1b20*/  LEA R36, P2, R23.reuse, R2.reuse, 0x1 ;  /* 0x0000000217247211 */ /* 0x0c1fe200078408ff */
[C---:B------:R-:W-:Y:S02]  /*1b30*/  IMAD.SHL.U32 R100, R194.reuse, 0x10, RZ ;  /* 0x00000010c2647824 */ /* 0x040fe400078e00ff */
[----:B------:R-:W-:Y:S01]  /*1b40*/  IMAD R146, R194, 0x7e, RZ ;  /* 0x0000007ec2927824 */ /* 0x000fe200078e02ff */
[----:B-1----:R-:W-:Y:S01]  /*1b50*/  LEA R34, P3, R24, R2, 0x1 ;  /* 0x0000000218227211 */ /* 0x002fe200078608ff */
[C---:B------:R-:W-:Y:S01]  /*1b60*/  IMAD.SHL.U32 R99, R194.reuse, 0x20, RZ ;  /* 0x00000020c2637824 */ /* 0x040fe200078e00ff */
[-C--:B------:R-:W-:Y:S01]  /*1b70*/  LEA.HI.X.SX32 R37, R23, R44.reuse, 0x1, P2 ;  /* 0x0000002c17257211 */ /* 0x080fe200010f0eff */
[----:B------:R-:W-:Y:S01]  /*1b80*/  IMAD R98, R194, 0x3f, RZ ;  /* 0x0000003fc2627824 */ /* 0x000fe200078e02ff */
[----:B------:R-:W-:Y:S01]  /*1b90*/  LEA.HI.X.SX32 R35, R24, R44, 0x1, P3 ;  /* 0x0000002c18237211 */ /* 0x000fe200018f0eff */
[----:B------:R-:W-:Y:S01]  /*1ba0*/  IMAD.MOV.U32 R150, RZ, RZ, -0x800000 ;  /* 0xff800000ff967424 */ /* 0x000fe200078e00ff */
[C---:B--2---:R-:W-:Y:S01]  /*1bb0*/  LEA R38, P1, R4.reuse, R2, 0x1 ;  /* 0x0000000204267211 */ /* 0x044fe200078208ff */
[----:B------:R0:W-:Y:S03]  /*1bc0*/  STL.64 [R1+0x180], R36 ;  /* 0x0001802401007387 */ /* 0x0001e60000100a00 */
[----:B------:R-:W-:Y:S01]  /*1bd0*/  LEA.HI.X.SX32 R39, R4, R44, 0x1, P1 ;  /* 0x0000002c04277211 */ /* 0x000fe200008f0eff */
[----:B------:R1:W-:Y:S01]  /*1be0*/  STL.64 [R1+0x178], R34 ;  /* 0x0001782201007387 */ /* 0x0003e20000100a00 */
[----:B------:R-:W-:-:S03]  /*1bf0*/  LEA R4, R3, R22, 0x1 ;  /* 0x0000001603047211 */ /* 0x000fc600078e08ff */
[----:B------:R2:W-:Y:S02]  /*1c00*/  STL.64 [R1+0x170], R38 ;  /* 0x0001702601007387 */ /* 0x0005e40000100a00 */
[----:B------:R-:W-:Y:S01]  /*1c10*/  IMAD R23, R3, 0x2, R4 ;  /* 0x0000000203177824 */ /* 0x000fe200078e0204 */
[-C--:B0-----:R-:W-:Y:S02]  /*1c20*/  LEA R36, P2, R25, R2.reuse, 0x1 ;  /* 0x0000000219247211 */ /* 0x081fe400078408ff */
[----:B-1----:R-:W-:Y:S02]  /*1c30*/  LEA R34, P3, R27, R2, 0x1 ;  /* 0x000000021b227211 */ /* 0x002fe400078608ff */
[-C--:B------:R-:W-:Y:S02]  /*1c40*/  LEA.HI.X.SX32 R37, R25, R44.reuse, 0x1, P2 ;  /* 0x0000002c19257211 */ /* 0x080fe400010f0eff */
[----:B------:R-:W-:Y:S01]  /*1c50*/  LEA.HI.X.SX32 R35, R27, R44, 0x1, P3 ;  /* 0x0000002c1b237211 */ /* 0x000fe200018f0eff */
[----:B--2---:R-:W-:Y:S01]  /*1c60*/  IMAD R39, R194, 0x2c, RZ ;  /* 0x0000002cc2277824 */ /* 0x004fe200078e02ff */
[----:B------:R-:W-:Y:S01]  /*1c70*/  LEA R24, P3, R32, R2, 0x1 ;  /* 0x0000000220187211 */ /* 0x000fe200078608ff */
[----:B------:R0:W-:Y:S01]  /*1c80*/  STL.64 [R1+0x168], R36 ;  /* 0x0001682401007387 */ /* 0x0001e20000100a00 */
[----:B------:R-:W-:-:S02]  /*1c90*/  IMAD R38, R194, 0x2e, RZ ;  /* 0x0000002ec2267824 */ /* 0x000fc400078e02ff */
[----:B------:R-:W-:Y:S01]  /*1ca0*/  LEA.HI.X.SX32 R25, R32, R44, 0x1, P3 ;  /* 0x0000002c20197211 */ /* 0x000fe200018f0eff */
[----:B------:R1:W-:Y:S01]  /*1cb0*/  STL.64 [R1+0x160], R34 ;  /* 0x0001602201007387 */ /* 0x0003e20000100a00 */
[----:B------:R-:W-:-:S03]  /*1cc0*/  IMAD.MOV.U32 R27, RZ, RZ, 0x3f800000 ;  /* 0x3f800000ff1b7424 */ /* 0x000fc600078e00ff */
[----:B------:R2:W-:Y:S01]  /*1cd0*/  STL.64 [R1+0x148], R24 ;  /* 0x0001481801007387 */ /* 0x0005e20000100a00 */
[CC--:B0-----:R-:W-:Y:S02]  /*1ce0*/  LEA R36, P1, R30.reuse, R2.reuse, 0x1 ;  /* 0x000000021e247211 */ /* 0x0c1fe400078208ff */
[C---:B-1----:R-:W-:Y:S02]  /*1cf0*/  LEA R34, P2, R31.reuse, R2, 0x1 ;  /* 0x000000021f227211 */ /* 0x042fe400078408ff */
[-C--:B------:R-:W-:Y:S02]  /*1d00*/  LEA.HI.X.SX32 R37, R30, R44.reuse, 0x1, P1 ;  /* 0x0000002c1e257211 */ /* 0x080fe400008f0eff */
[----:B------:R-:W-:Y:S01]  /*1d10*/  LEA.HI.X.SX32 R35, R31, R44, 0x1, P2 ;  /* 0x0000002c1f237211 */ /* 0x000fe200010f0eff */
[----:B--2---:R-:W-:Y:S01]  /*1d20*/  IMAD R24, R3, 0x2, R23 ;  /* 0x0000000203187824 */ /* 0x004fe200078e0217 */
[----:B------:R-:W-:Y:S01]  /*1d30*/  LEA R30, P3, R17, R2, 0x1 ;  /* 0x00000002111e7211 */ /* 0x000fe200078608ff */
[----:B------:R0:W-:Y:S03]  /*1d40*/  STL.64 [R1+0x158], R36 ;  /* 0x0001582401007387 */ /* 0x0001e60000100a00 */
[----:B------:R-:W-:Y:S01]  /*1d50*/  LEA R25, R3, R24, 0x1 ;  /* 0x0000001803197211 */ /* 0x000fe200078e08ff */
[----:B------:R1:W-:Y:S01]  /*1d60*/  STL.64 [R1+0x150], R34 ;  /* 0x0001502201007387 */ /* 0x0003e20000100a00 */
[----:B------:R-:W-:-:S02]  /*1d70*/  LEA.HI.X.SX32 R31, R17, R44, 0x1, P3 ;  /* 0x0000002c111f7211 */ /* 0x000fc400018f0eff */
[-C--:B0-----:R-:W-:Y:S02]  /*1d80*/  LEA R36, P1, R5, R2.reuse, 0x1 ;  /* 0x0000000205247211 */ /* 0x081fe400078208ff */
[----:B-1----:R-:W-:Y:S02]  /*1d90*/  LEA R34, P2, R33, R2, 0x1 ;  /* 0x0000000221227211 */ /* 0x002fe400078408ff */
[-C--:B------:R-:W-:Y:S01]  /*1da0*/  LEA.HI.X.SX32 R37, R5, R44.reuse, 0x1, P1 ;  /* 0x0000002c05257211 */ /* 0x080fe200008f0eff */
[----:B------:R-:W-:Y:S01]  /*1db0*/  IMAD R5, R3, 0x2, R25 ;  /* 0x0000000203057824 */ /* 0x000fe200078e0219 */
[----:B------:R-:W-:Y:S02]  /*1dc0*/  LEA.HI.X.SX32 R35, R33, R44, 0x1, P2 ;  /* 0x0000002c21237211 */ /* 0x000fe400010f0eff */
[----:B------:R-:W-:Y:S01]  /*1dd0*/  LEA R32, P2, R19, R2, 0x1 ;  /* 0x0000000213207211 */ /* 0x000fe200078408ff */
[----:B------:R0:W-:Y:S01]  /*1de0*/  STL.64 [R1+0x140], R36 ;  /* 0x0001402401007387 */ /* 0x0001e20000100a00 */
[----:B------:R-:W-:-:S02]  /*1df0*/  IMAD R17, R3, 0x2, R5 ;  /* 0x0000000203117824 */ /* 0x000fc400078e0205 */
[----:B------:R-:W-:Y:S01]  /*1e00*/  LEA.HI.X.SX32 R33, R19, R44, 0x1, P2 ;  /* 0x0000002c13217211 */ /* 0x000fe200010f0eff */
[----:B------:R1:W-:Y:S04]  /*1e10*/  STL.64 [R1+0x138], R34 ;  /* 0x0001382201007387 */ /* 0x0003e80000100a00 */
[----:B------:R2:W-:Y:S01]  /*1e20*/  STL.64 [R1+0x130], R30 ;  /* 0x0001301e01007387 */ /* 0x0005e20000100a00 */
[C---:B0-----:R-:W-:Y:S02]  /*1e30*/  IMAD R36, R194.reuse, 0x6, RZ ;  /* 0x00000006c2247824 */ /* 0x041fe400078e02ff */
[----:B------:R-:W-:Y:S01]  /*1e40*/  IMAD R37, R194, 0x36, RZ ;  /* 0x00000036c2257824 */ /* 0x000fe200078e02ff */
[-C--:B-1----:R-:W-:Y:S02]  /*1e50*/  LEA R34, P1, R18, R2.reuse, 0x1 ;  /* 0x0000000212227211 */ /* 0x082fe400078208ff */
[----:B--2---:R-:W-:-:S02]  /*1e60*/  LEA R30, P3, R20, R2, 0x1 ;  /* 0x00000002141e7211 */ /* 0x004fc400078608ff */
[-C--:B------:R-:W-:Y:S02]  /*1e70*/  LEA.HI.X.SX32 R35, R18, R44.reuse, 0x1, P1 ;  /* 0x0000002c12237211 */ /* 0x080fe400008f0eff */
[----:B------:R-:W-:Y:S02]  /*1e80*/  LEA.HI.X.SX32 R31, R20, R44, 0x1, P3 ;  /* 0x0000002c141f7211 */ /* 0x000fe400018f0eff */
[C---:B------:R-:W-:Y:S01]  /*1e90*/  LEA R18, R3.reuse, R17, 0x1 ;  /* 0x0000001103127211 */ /* 0x040fe200078e08ff */
[----:B------:R0:W-:Y:S04]  /*1ea0*/  STL.64 [R1+0x128], R34 ;  /* 0x0001282201007387 */ /* 0x0001e80000100a00 */
[----:B------:R1:W-:Y:S01]  /*1eb0*/  STL.64 [R1+0x120], R32 ;  /* 0x0001202001007387 */ /* 0x0003e20000100a00 */
[----:B------:R-:W-:-:S03]  /*1ec0*/  IMAD R19, R3, 0x2, R18 ;  /* 0x0000000203137824 */ /* 0x000fc600078e0212 */
[----:B------:R2:W-:Y:S01]  /*1ed0*/  STL.64 [R1+0x118], R30 ;  /* 0x0001181e01007387 */ /* 0x0005e20000100a00 */
[CC--:B0-----:R-:W-:Y:S02]  /*1ee0*/  LEA R34, P1, R21.reuse, R2.reuse, 0x1 ;  /* 0x0000000215227211 */ /* 0x0c1fe400078208ff */
[----:B-1----:R-:W-:Y:S02]  /*1ef0*/  LEA R32, P2, R22, R2, 0x1 ;  /* 0x0000000216207211 */ /* 0x002fe400078408ff */
[----:B------:R-:W-:Y:S02]  /*1f00*/  LEA.HI.X.SX32 R35, R21, R44, 0x1, P1 ;  /* 0x0000002c15237211 */ /* 0x000fe400008f0eff */
[----:B--2---:R-:W-:Y:S02]  /*1f10*/  LEA R30, P3, R4, R2, 0x1 ;  /* 0x00000002041e7211 */ /* 0x004fe400078608ff */
[-C--:B------:R-:W-:Y:S01]  /*1f20*/  LEA.HI.X.SX32 R33, R22, R44.reuse, 0x1, P2 ;  /* 0x0000002c16217211 */ /* 0x080fe200010f0eff */
[----:B------:R0:W-:Y:S01]  /*1f30*/  STL.64 [R1+0x110], R34 ;  /* 0x0001102201007387 */ /* 0x0001e20000100a00 */
[----:B------:R-:W-:Y:S01]  /*1f40*/  LEA.HI.X.SX32 R31, R4, R44, 0x1, P3 ;  /* 0x0000002c041f7211 */ /* 0x000fe200018f0eff */
[----:B------:R-:W-:-:S02]  /*1f50*/  IMAD R4, R3, 0x2, R19 ;  /* 0x0000000203047824 */ /* 0x000fc400078e0213 */
[----:B------:R1:W-:Y:S03]  /*1f60*/  STL.64 [R1+0x108], R32 ;  /* 0x0001082001007387 */ /* 0x0003e60000100a00 */
[----:B------:R-:W-:Y:S01]  /*1f70*/  LEA R20, R3, R4, 0x1 ;  /* 0x0000000403147211 */ /* 0x000fe200078e08ff */
[----:B------:R2:W-:Y:S01]  /*1f80*/  STL.64 [R1+0x100], R30 ;  /* 0x0001001e01007387 */ /* 0x0005e20000100a00 */
[----:B0-----:R-:W-:-:S03]  /*1f90*/  LEA R34, P1, R23, R2, 0x1 ;  /* 0x0000000217227211 */ /* 0x001fc600078208ff */
[----:B------:R-:W-:Y:S01]  /*1fa0*/  IMAD R21, R3, 0x2, R20 ;  /* 0x0000000203157824 */ /* 0x000fe200078e0214 */
[----:B-1----:R-:W-:-:S03]  /*1fb0*/  LEA R32, P2, R24, R2, 0x1 ;  /* 0x0000000218207211 */ /* 0x002fc600078408ff */
[----:B------:R-:W-:Y:S01]  /*1fc0*/  IMAD R22, R3, 0x2, R21 ;  /* 0x0000000203167824 */ /* 0x000fe200078e0215 */
[----:B------:R-:W-:Y:S02]  /*1fd0*/  LEA.HI.X.SX32 R35, R23, R44, 0x1, P1 ;  /* 0x0000002c17237211 */ /* 0x000fe400008f0eff */
[C---:B--2---:R-:W-:Y:S02]  /*1fe0*/  LEA R30, P3, R25.reuse, R2, 0x1 ;  /* 0x00000002191e7211 */ /* 0x044fe400078608ff */
[-C--:B------:R-:W-:Y:S01]  /*1ff0*/  LEA.HI.X.SX32 R33, R24, R44.reuse, 0x1, P2 ;  /* 0x0000002c18217211 */ /* 0x080fe200010f0eff */
[----:B------:R0:W-:Y:S01]  /*2000*/  STL.64 [R1+0xf8], R34 ;  /* 0x0000f82201007387 */ /* 0x0001e20000100a00 */
[----:B------:R-:W-:-:S03]  /*2010*/  LEA.HI.X.SX32 R31, R25, R44, 0x1, P3 ;  /* 0x0000002c191f7211 */ /* 0x000fc600018f0eff */
[----:B------:R1:W-:Y:S04]  /*2020*/  STL.64 [R1+0xf0], R32 ;  /* 0x0000f02001007387 */ /* 0x0003e80000100a00 */
[----:B------:R2:W-:Y:S01]  /*2030*/  STL.64 [R1+0xe8], R30 ;  /* 0x0000e81e01007387 */ /* 0x0005e20000100a00 */
[-C--:B0-----:R-:W-:Y:S02]  /*2040*/  LEA R34, P1, R5, R2.reuse, 0x1 ;  /* 0x0000000205227211 */ /* 0x081fe400078208ff */
[----:B-1----:R-:W-:Y:S02]  /*2050*/  LEA R32, P2, R17, R2, 0x1 ;  /* 0x0000000211207211 */ /* 0x002fe400078408ff */
[----:B------:R-:W-:Y:S02]  /*2060*/  LEA.HI.X.SX32 R35, R5, R44, 0x1, P1 ;  /* 0x0000002c05237211 */ /* 0x000fe400008f0eff */
[----:B--2---:R-:W-:-:S02]  /*2070*/  LEA R30, P3, R18, R2, 0x1 ;  /* 0x00000002121e7211 */ /* 0x004fc400078608ff */
[-C--:B------:R-:W-:Y:S01]  /*2080*/  LEA.HI.X.SX32 R33, R17, R44.reuse, 0x1, P2 ;  /* 0x0000002c11217211 */ /* 0x080fe200010f0eff */
[----:B------:R0:W-:Y:S01]  /*2090*/  STL.64 [R1+0xe0], R34 ;  /* 0x0000e02201007387 */ /* 0x0001e20000100a00 */
[----:B------:R-:W-:Y:S02]  /*20a0*/  LEA.HI.X.SX32 R31, R18, R44, 0x1, P3 ;  /* 0x0000002c121f7211 */ /* 0x000fe400018f0eff */
[----:B------:R-:W-:Y:S01]  /*20b0*/  LEA R5, R3, R22, 0x1 ;  /* 0x0000001603057211 */ /* 0x000fe200078e08ff */
[----:B------:R1:W-:Y:S01]  /*20c0*/  STL.64 [R1+0xd8], R32 ;  /* 0x0000d82001007387 */ /* 0x0003e20000100a00 */
[----:B------:R-:W-:-:S03]  /*20d0*/  LEA R24, P3, R20, R2, 0x1 ;  /* 0x0000000214187211 */ /* 0x000fc600078608ff */
[----:B------:R2:W-:Y:S01]  /*20e0*/  STL.64 [R1+0xd0], R30 ;  /* 0x0000d01e01007387 */ /* 0x0005e20000100a00 */
[----:B------:R-:W-:Y:S01]  /*20f0*/  IMAD R17, R3, 0x2, R5 ;  /* 0x0000000203117824 */ /* 0x000fe200078e0205 */
[----:B------:R-:W-:Y:S01]  /*2100*/  LEA.HI.X.SX32 R25, R20, R44, 0x1, P3 ;  /* 0x0000002c14197211 */ /* 0x000fe200018f0eff */
[C---:B0-----:R-:W-:Y:S02]  /*2110*/  IMAD R34, R194.reuse, 0x18, RZ ;  /* 0x00000018c2227824 */ /* 0x041fe400078e02ff */
[----:B------:R-:W-:Y:S01]  /*2120*/  IMAD R35, R194, 0x34, RZ ;  /* 0x00000034c2237824 */ /* 0x000fe200078e02ff */
[CC--:B-1----:R-:W-:Y:S02]  /*2130*/  LEA R32, P1, R19.reuse, R2.reuse, 0x1 ;  /* 0x0000000213207211 */ /* 0x0c2fe400078208ff */
[----:B--2---:R-:W-:Y:S02]  /*2140*/  LEA R30, P2, R4, R2, 0x1 ;  /* 0x00000002041e7211 */ /* 0x004fe400078408ff */
[----:B------:R-:W-:-:S02]  /*2150*/  LEA.HI.X.SX32 R33, R19, R44, 0x1, P1 ;  /* 0x0000002c13217211 */ /* 0x000fc400008f0eff */
[----:B------:R-:W-:Y:S01]  /*2160*/  LEA.HI.X.SX32 R31, R4, R44, 0x1, P2 ;  /* 0x0000002c041f7211 */ /* 0x000fe200010f0eff */
[C---:B------:R-:W-:Y:S02]  /*2170*/  IMAD R4, R3.reuse, 0x2, R17 ;  /* 0x0000000203047824 */ /* 0x040fe400078e0211 */
[----:B------:R0:W-:Y:S03]  /*2180*/  STL.64 [R1+0xc8], R32 ;  /* 0x0000c82001007387 */ /* 0x0001e60000100a00 */
[C---:B------:R-:W-:Y:S01]  /*2190*/  LEA R18, R3.reuse, R4, 0x1 ;  /* 0x0000000403127211 */ /* 0x040fe200078e08ff */
[----:B------:R1:W-:Y:S04]  /*21a0*/  STL.64 [R1+0xc0], R30 ;  /* 0x0000c01e01007387 */ /* 0x0003e80000100a00 */
[----:B------:R-:W-:Y:S01]  /*21b0*/  IMAD R3, R3, 0x2, R18 ;  /* 0x0000000203037824 */ /* 0x000fe200078e0212 */
[----:B------:R2:W-:Y:S01]  /*21c0*/  STL.64 [R1+0xb8], R24 ;  /* 0x0000b81801007387 */ /* 0x0005e20000100a00 */
[----:B0-----:R-:W-:-:S03]  /*21d0*/  LEA R32, P1, R21, R2, 0x1 ;  /* 0x0000000215207211 */ /* 0x001fc600078208ff */
[-C--:B------:R-:W-:Y:S02]  /*21e0*/  LEA R20, P4, R3, R2.reuse, 0x1 ;  /* 0x0000000203147211 */ /* 0x080fe400078808ff */
[C---:B-1----:R-:W-:Y:S02]  /*21f0*/  LEA R30, P2, R22.reuse, R2, 0x1 ;  /* 0x00000002161e7211 */ /* 0x042fe400078408ff */
[-C--:B------:R-:W-:Y:S02]  /*2200*/  LEA.HI.X.SX32 R33, R21, R44.reuse, 0x1, P1 ;  /* 0x0000002c15217211 */ /* 0x080fe400008f0eff */
[----:B------:R-:W-:Y:S02]  /*2210*/  LEA.HI.X.SX32 R31, R22, R44, 0x1, P2 ;  /* 0x0000002c161f7211 */ /* 0x000fe400010f0eff */
[----:B--2---:R-:W-:Y:S01]  /*2220*/  LEA R24, P3, R5, R2, 0x1 ;  /* 0x0000000205187211 */ /* 0x004fe200078608ff */
[----:B------:R0:W-:Y:S01]  /*2230*/  STL.64 [R1+0xb0], R32 ;  /* 0x0000b02001007387 */ /* 0x0001e20000100a00 */
[----:B------:R-:W-:-:S02]  /*2240*/  LEA.HI.X.SX32 R21, R3, R44, 0x1, P4 ;  /* 0x0000002c03157211 */ /* 0x000fc400020f0eff */
[----:B------:R-:W-:Y:S01]  /*2250*/  LEA.HI.X.SX32 R25, R5, R44, 0x1, P3 ;  /* 0x0000002c05197211 */ /* 0x000fe200018f0eff */
[----:B------:R1:W-:Y:S01]  /*2260*/  STL.64 [R1+0xa8], R30 ;  /* 0x0000a81e01007387 */ /* 0x0003e20000100a00 */
[----:B------:R-:W-:Y:S01]  /*2270*/  IADD3 R188, P4, R188, R28, RZ ;  /* 0x0000001cbcbc7210 */ /* 0x000fe20007f9e0ff */
[----:B------:R-:W-:Y:S01]  /*2280*/  IMAD.MOV.U32 R5, RZ, RZ, 0x3f800000 ;  /* 0x3f800000ff057424 */ /* 0x000fe200078e00ff */
[----:B------:R-:W-:Y:S01]  /*2290*/  LEA R22, P3, R18, R2, 0x1 ;  /* 0x0000000212167211 */ /* 0x000fe200078608ff */
[----:B------:R2:W-:Y:S01]  /*22a0*/  STL.64 [R1+0xa0], R24 ;  /* 0x0000a01801007387 */ /* 0x0005e20000100a00 */
[-C--:B------:R-:W-:Y:S02]  /*22b0*/  LEA.HI.X.SX32 R189, R74, R29.reuse, 0x1, P4 ;  /* 0x0000001d4abd7211 */ /* 0x080fe400020f0eff */
[----:B------:R-:W-:Y:S01]  /*22c0*/  IADD3 R246, P4, R68, R28, RZ ;  /* 0x0000001c44f67210 */ /* 0x000fe20007f9e0ff */
[----:B0-----:R-:W-:Y:S01]  /*22d0*/  IMAD R32, R194, 0x30, RZ ;  /* 0x00000030c2207824 */ /* 0x001fe200078e02ff */
[----:B------:R-:W-:Y:S01]  /*22e0*/  LEA.HI.X.SX32 R23, R18, R44, 0x1, P3 ;  /* 0x0000002c12177211 */ /* 0x000fe200018f0eff */
[----:B------:R-:W-:Y:S01]  /*22f0*/  IMAD R33, R194, 0x1a, RZ ;  /* 0x0000001ac2217824 */ /* 0x000fe200078e02ff */
[----:B------:R-:W-:-:S02]  /*2300*/  LEA.HI.X.SX32 R247, R70, R29, 0x1, P4 ;  /* 0x0000001d46f77211 */ /* 0x000fc400020f0eff */
[C---:B-1----:R-:W-:Y:S02]  /*2310*/  LEA R30, P1, R17.reuse, R2, 0x1 ;  /* 0x00000002111e7211 */ /* 0x042fe400078208ff */
[----:B------:R-:W-:Y:S02]  /*2320*/  IADD3 R242, P4, R64, R28, RZ ;  /* 0x0000001c40f27210 */ /* 0x000fe40007f9e0ff */
[C---:B--2---:R-:W-:Y:S01]  /*2330*/  LEA R24, P2, R4.reuse, R2, 0x1 ;  /* 0x0000000204187211 */ /* 0x044fe200078408ff */
[----:B------:R-:W-:Y:S01]  /*2340*/  IMAD.MOV.U32 R2, RZ, RZ, 0x3f800000 ;  /* 0x3f800000ff027424 */ /* 0x000fe200078e00ff */
[-C--:B------:R-:W-:Y:S01]  /*2350*/  LEA.HI.X.SX32 R31, R17, R44.reuse, 0x1, P1 ;  /* 0x0000002c111f7211 */ /* 0x080fe200008f0eff */
[----:B------:R-:W-:Y:S01]  /*2360*/  IMAD.MOV.U32 R17, RZ, RZ, RZ ;  /* 0x000000ffff117224 */ /* 0x000fe200078e00ff */
[----:B------:R-:W-:Y:S01]  /*2370*/  LEA.HI.X.SX32 R25, R4, R44, 0x1, P2 ;  /* 0x0000002c04197211 */ /* 0x000fe200010f0eff */
[----:B------:R-:W-:Y:S01]  /*2380*/  IMAD R44, R194, 0xb, RZ ;  /* 0x0000000bc22c7824 */ /* 0x000fe200078e02ff */
[----:B------:R-:W-:Y:S01]  /*2390*/  LEA.HI.X.SX32 R243, R66, R29, 0x1, P4 ;  /* 0x0000001d42f37211 */ /* 0x000fe200020f0eff */
[----:B------:R0:W-:Y:S01]  /*23a0*/  STL.64 [R1+0x98], R30 ;  /* 0x0000981e01007387 */ /* 0x0001e20000100a00 */
[----:B------:R-:W-:-:S02]  /*23b0*/  IADD3 R190, P3, R190, R28, RZ ;  /* 0x0000001cbebe7210 */ /* 0x000fc40007f7e0ff */
[-C--:B------:R-:W-:Y:S01]  /*23c0*/  IADD3 R66, P6, R42, R28.reuse, RZ ;  /* 0x0000001c2a427210 */ /* 0x080fe20007fde0ff */
[----:B------:R1:W-:Y:S01]  /*23d0*/  STL.64 [R1+0x90], R24 ;  /* 0x0000901801007387 */ /* 0x0003e20000100a00 */
[-C--:B------:R-:W-:Y:S02]  /*23e0*/  LEA.HI.X.SX32 R191, R77, R29.reuse, 0x1, P3 ;  /* 0x0000001d4dbf7211 */ /* 0x080fe400018f0eff */
[-C--:B------:R-:W-:Y:S01]  /*23f0*/  IADD3 R182, P3, R182, R28.reuse, RZ ;  /* 0x0000001cb6b67210 */ /* 0x080fe20007f7e0ff */
[----:B------:R-:W-:Y:S01]  /*2400*/  STL.64 [R1+0x88], R22 ;  /* 0x0000881601007387 */ /* 0x000fe20000100a00 */
[-C--:B------:R-:W-:Y:S02]  /*2410*/  LEA.HI.X.SX32 R77, R60, R29.reuse, 0x1, P5 ;  /* 0x0000001d3c4d7211 */ /* 0x080fe400028f0eff */
[-C--:B------:R-:W-:Y:S01]  /*2420*/  LEA.HI.X.SX32 R183, R67, R29.reuse, 0x1, P3 ;  /* 0x0000001d43b77211 */ /* 0x080fe200018f0eff */
[----:B------:R-:W-:Y:S01]  /*2430*/  STL.64 [R1+0x80], R20 ;  /* 0x0000801401007387 */ /* 0x000fe20000100a00 */
[-C--:B------:R-:W-:Y:S01]  /*2440*/  LEA.HI.X.SX32 R67, R44, R29.reuse, 0x1, P6 ;  /* 0x0000001d2c437211 */ /* 0x080fe200030f0eff */
[----:B0-----:R-:W-:Y:S01]  /*2450*/  IMAD R30, R194, 0xc, RZ ;  /* 0x0000000cc21e7824 */ /* 0x001fe200078e02ff */
[-C--:B------:R-:W-:Y:S01]  /*2460*/  IADD3 R166, P5, R166, R28.reuse, RZ ;  /* 0x0000001ca6a67210 */ /* 0x080fe20007fbe0ff */
[----:B------:R0:W-:Y:S01]  /*2470*/  STL.64 [R1+0x38], R104 ;  /* 0x0000386801007387 */ /* 0x0001e20000100a00 */
[-C--:B------:R-:W-:Y:S01]  /*2480*/  IADD3 R184, P2, R184, R28.reuse, RZ ;  /* 0x0000001cb8b87210 */ /* 0x080fe20007f5e0ff */
[----:B------:R-:W-:Y:S01]  /*2490*/  IMAD R31, R194, 0x32, RZ ;  /* 0x00000032c21f7824 */ /* 0x000fe200078e02ff */
[----:B------:R-:W-:Y:S01]  /*24a0*/  LEA.HI.X.SX32 R167, R46, R29, 0x1, P5 ;  /* 0x0000001d2ea77211 */ /* 0x000fe200028f0eff */
[----:B-1----:R-:W-:Y:S01]  /*24b0*/  IMAD.SHL.U32 R25, R45, 0x2, RZ ;  /* 0x000000022d197824 */ /* 0x002fe200078e00ff */
[----:B------:R-:W-:-:S02]  /*24c0*/  IADD3 R160, P5, R160, R28, RZ ;  /* 0x0000001ca0a07210 */ /* 0x000fc40007fbe0ff */
[-C--:B------:R-:W-:Y:S02]  /*24d0*/  LEA.HI.X.SX32 R185, R68, R29.reuse, 0x1, P2 ;  /* 0x0000001d44b97211 */ /* 0x080fe400010f0eff */
[-C--:B------:R-:W-:Y:S02]  /*24e0*/  LEA.HI.X.SX32 R161, R38, R29.reuse, 0x1, P5 ;  /* 0x0000001d26a17211 */ /* 0x080fe400028f0eff */
[-C--:B------:R-:W-:Y:S02]  /*24f0*/  IADD3 R172, P2, R172, R28.reuse, RZ ;  /* 0x0000001cacac7210 */ /* 0x080fe40007f5e0ff */
[-C--:B0-----:R-:W-:Y:S02]  /*2500*/  IADD3 R104, P4, R60, R28.reuse, RZ ;  /* 0x0000001c3c687210 */ /* 0x081fe40007f9e0ff */
[----:B------:R-:W-:Y:S02]  /*2510*/  IADD3 R170, P3, R170, R28, RZ ;  /* 0x0000001caaaa7210 */ /* 0x000fe40007f7e0ff */
[----:B------:R-:W-:-:S02]  /*2520*/  LEA.HI.X.SX32 R105, R61, R29, 0x1, P4 ;  /* 0x0000001d3d697211 */ /* 0x000fc400020f0eff */
[-C--:B------:R-:W-:Y:S02]  /*2530*/  IADD3 R168, P4, R168, R28.reuse, RZ ;  /* 0x0000001ca8a87210 */ /* 0x080fe40007f9e0ff */
[-C--:B------:R-:W-:Y:S01]  /*2540*/  IADD3 R158, P6, R158, R28.reuse, RZ ;  /* 0x0000001c9e9e7210 */ /* 0x080fe20007fde0ff */
[----:B------:R-:W-:Y:S01]  /*2550*/  STL.64 [R1+0x58], R104 ;  /* 0x0000586801007387 */ /* 0x000fe20000100a00 */
[-C--:B------:R-:W-:Y:S02]  /*2560*/  LEA.HI.X.SX32 R169, R50, R29.reuse, 0x1, P4 ;  /* 0x0000001d32a97211 */ /* 0x080fe400020f0eff */
[-C--:B------:R-:W-:Y:S01]  /*2570*/  IADD3 R230, P4, R39, R28.reuse, RZ ;  /* 0x0000001c27e67210 */ /* 0x080fe20007f9e0ff */
[----:B------:R0:W-:Y:S01]  /*2580*/  STL.64 [R1+0x30], R76 ;  /* 0x0000304c01007387 */ /* 0x0001e20000100a00 */
[-C--:B------:R-:W-:Y:S02]  /*2590*/  IADD3 R60, P5, R30, R28.reuse, RZ ;  /* 0x0000001c1e3c7210 */ /* 0x080fe40007fbe0ff */
[----:B------:R-:W-:Y:S01]  /*25a0*/  LEA.HI.X.SX32 R231, R42, R29, 0x1, P4 ;  /* 0x0000001d2ae77211 */ /* 0x000fe200020f0eff */
[----:B------:R1:W-:Y:S01]  /*25b0*/  STL.64 [R1+0x28], R66 ;  /* 0x0000284201007387 */ /* 0x0003e20000100a00 */
[----:B------:R-:W-:-:S02]  /*25c0*/  IADD3 R226, P4, R38, R28, RZ ;  /* 0x0000001c26e27210 */ /* 0x000fc40007f9e0ff */
[-C--:B------:R-:W-:Y:S02]  /*25d0*/  LEA.HI.X.SX32 R173, R57, R29.reuse, 0x1, P2 ;  /* 0x0000001d39ad7211 */ /* 0x080fe400010f0eff */
[-C--:B------:R-:W-:Y:S02]  /*25e0*/  LEA.HI.X.SX32 R227, R48, R29.reuse, 0x1, P4 ;  /* 0x0000001d30e37211 */ /* 0x080fe400020f0eff */
[-C--:B------:R-:W-:Y:S01]  /*25f0*/  LEA.HI.X.SX32 R171, R56, R29.reuse, 0x1, P3 ;  /* 0x0000001d38ab7211 */ /* 0x080fe200018f0eff */
[----:B0-----:R-:W-:Y:S01]  /*2600*/  CS2R R76, SRZ ;  /* 0x00000000004c7805 */ /* 0x001fe2000001ff00 */
[-C--:B------:R-:W-:Y:S02]  /*2610*/  LEA.HI.X.SX32 R159, R54, R29.reuse, 0x1, P6 ;  /* 0x0000001d369f7211 */ /* 0x080fe400030f0eff */
[C---:B------:R-:W-:Y:S02]  /*2620*/  LEA.HI.X.SX32 R61, R36.reuse, R29, 0x1, P5 ;  /* 0x0000001d243d7211 */ /* 0x040fe400028f0eff */
[----:B-1----:R-:W-:-:S02]  /*2630*/  IADD3 R66, P4, R36, R28, RZ ;  /* 0x0000001c24427210 */ /* 0x002fc40007f9e0ff */
[-C--:B------:R-:W-:Y:S02]  /*2640*/  IADD3 R164, P2, R164, R28.reuse, RZ ;  /* 0x0000001ca4a47210 */ /* 0x080fe40007f5e0ff */
[-C--:B------:R-:W-:Y:S02]  /*2650*/  LEA.HI.X.SX32 R67, R58, R29.reuse, 0x1, P4 ;  /* 0x0000001d3a437211 */ /* 0x080fe400020f0eff */
[-C--:B------:R-:W-:Y:S02]  /*2660*/  IADD3 R222, P4, R32, R28.reuse, RZ ;  /* 0x0000001c20de7210 */ /* 0x080fe40007f9e0ff */
[CC--:B------:R-:W-:Y:S01]  /*2670*/  IADD3 R56, P6, R34.reuse, R28.reuse, RZ ;  /* 0x0000001c22387210 */ /* 0x0c0fe20007fde0ff */
[----:B------:R-:W-:Y:S01]  /*2680*/  STL.64 [R1+0x68], R66 ;  /* 0x0000684201007387 */ /* 0x000fe20000100a00 */
[----:B------:R-:W-:Y:S02]  /*2690*/  LEA.HI.X.SX32 R223, R34, R29, 0x1, P4 ;  /* 0x0000001d22df7211 */ /* 0x000fe400020f0eff */
[-C--:B------:R-:W-:Y:S01]  /*26a0*/  IADD3 R218, P4, R31, R28.reuse, RZ ;  /* 0x0000001c1fda7210 */ /* 0x080fe20007f9e0ff */
[----:B------:R-:W-:Y:S01]  /*26b0*/  STL.64 [R1+0x50], R60 ;  /* 0x0000503c01007387 */ /* 0x000fe20000100a00 */
[----:B------:R-:W-:-:S02]  /*26c0*/  IADD3 R148, P5, R148, R28, RZ ;  /* 0x0000001c94947210 */ /* 0x000fc40007fbe0ff */
[-C--:B------:R-:W-:Y:S02]  /*26d0*/  LEA.HI.X.SX32 R219, R75, R29.reuse, 0x1, P4 ;  /* 0x0000001d4bdb7211 */ /* 0x080fe400020f0eff */
[-C--:B------:R-:W-:Y:S01]  /*26e0*/  IADD3 R38, P4, R33, R28.reuse, RZ ;  /* 0x0000001c21267210 */ /* 0x080fe20007f9e0ff */
[----:B------:R-:W-:Y:S01]  /*26f0*/  CS2R R74, SRZ ;  /* 0x00000000004a7805 */ /* 0x000fe2000001ff00 */
[-C--:B------:R-:W-:Y:S02]  /*2700*/  LEA.HI.X.SX32 R165, R39, R29.reuse, 0x1, P2 ;  /* 0x0000001d27a57211 */ /* 0x080fe400010f0eff */
[-C--:B------:R-:W-:Y:S02]  /*2710*/  LEA.HI.X.SX32 R57, R30, R29.reuse, 0x1, P6 ;  /* 0x0000001d1e397211 */ /* 0x080fe400030f0eff */
[-C--:B------:R-:W-:Y:S02]  /*2720*/  LEA.HI.X.SX32 R149, R31, R29.reuse, 0x1, P5 ;  /* 0x0000001d1f957211 */ /* 0x080fe400028f0eff */
[----:B------:R-:W-:Y:S01]  /*2730*/  IADD3 R214, P5, R35, R28, RZ ;  /* 0x0000001c23d67210 */ /* 0x000fe20007fbe0ff */
[----:B------:R-:W-:Y:S01]  /*2740*/  STL.64 [R1+0x20], R56 ;  /* 0x0000203801007387 */ /* 0x000fe20000100a00 */
[----:B------:R-:W-:-:S02]  /*2750*/  LEA.HI.X.SX32 R39, R81, R29, 0x1, P4 ;  /* 0x0000001d51277211 */ /* 0x000fc400020f0eff */
[-C--:B------:R-:W-:Y:S02]  /*2760*/  IADD3 R30, P6, R63, R28.reuse, RZ ;  /* 0x0000001c3f1e7210 */ /* 0x080fe40007fde0ff */
[-C--:B------:R-:W-:Y:S01]  /*2770*/  LEA.HI.X.SX32 R215, R33, R29.reuse, 0x1, P5 ;  /* 0x0000001d21d77211 */ /* 0x080fe200028f0eff */
[----:B------:R0:W-:Y:S01]  /*2780*/  STL.64 [R1+0x18], R38 ;  /* 0x0000182601007387 */ /* 0x0001e20000100a00 */
[----:B------:R-:W-:Y:S01]  /*2790*/  SHF.L.U32 R18, R45, 0x2, RZ ;  /* 0x000000022d127819 */ /* 0x000fe200000006ff */
[----:B------:R-:W-:Y:S01]  /*27a0*/  IMAD R45, R194, 0x38, RZ ;  /* 0x00000038c22d7824 */ /* 0x000fe200078e02ff */
[-C--:B------:R-:W-:Y:S02]  /*27b0*/  IADD3 R162, P3, R162, R28.reuse, RZ ;  /* 0x0000001ca2a27210 */ /* 0x080fe40007f7e0ff */
[----:B------:R-:W-:Y:S02]  /*27c0*/  LEA.HI.X.SX32 R31, R79, R29, 0x1, P6 ;  /* 0x0000001d4f1f7211 */ /* 0x000fe400030f0eff */
[----:B------:R-:W-:-:S02]  /*27d0*/  IADD3 R210, P5, R37, R28, RZ ;  /* 0x0000001c25d27210 */ /* 0x000fc40007fbe0ff */
[-C--:B------:R-:W-:Y:S02]  /*27e0*/  IADD3 R36, P6, R78, R28.reuse, RZ ;  /* 0x0000001c4e247210 */ /* 0x080fe40007fde0ff */
[-C--:B------:R-:W-:Y:S01]  /*27f0*/  IADD3 R156, P2, R156, R28.reuse, RZ ;  /* 0x0000001c9c9c7210 */ /* 0x080fe20007f5e0ff */
[----:B------:R-:W-:Y:S01]  /*2800*/  CS2R R78, SRZ ;  /* 0x00000000004e7805 */ /* 0x000fe2000001ff00 */
[-C--:B0-----:R-:W-:Y:S02]  /*2810*/  IADD3 R38, P4, R80, R28.reuse, RZ ;  /* 0x0000001c50267210 */ /* 0x081fe40007f9e0ff */
[-C--:B------:R-:W-:Y:S01]  /*2820*/  LEA.HI.X.SX32 R163, R40, R29.reuse, 0x1, P3 ;  /* 0x0000001d28a37211 */ /* 0x080fe200018f0eff */
[----:B------:R-:W-:Y:S01]  /*2830*/  CS2R R80, SRZ ;  /* 0x0000000000507805 */ /* 0x000fe2000001ff00 */
[----:B------:R-:W-:Y:S02]  /*2840*/  LEA.HI.X.SX32 R211, R85, R29, 0x1, P5 ;  /* 0x0000001d55d37211 */ /* 0x000fe400028f0eff */
[----:B------:R-:W-:-:S02]  /*2850*/  IADD3 R154, P3, R154, R28, RZ ;  /* 0x0000001c9a9a7210 */ /* 0x000fc40007f7e0ff */
[-C--:B------:R-:W-:Y:S02]  /*2860*/  IADD3 R56, P5, R41, R28.reuse, RZ ;  /* 0x0000001c29387210 */ /* 0x080fe40007fbe0ff */
[-C--:B------:R-:W-:Y:S02]  /*2870*/  LEA.HI.X.SX32 R37, R37, R29.reuse, 0x1, P6 ;  /* 0x0000001d25257211 */ /* 0x080fe400030f0eff */
[-C--:B------:R-:W-:Y:S02]  /*2880*/  LEA.HI.X.SX32 R39, R86, R29.reuse, 0x1, P4 ;  /* 0x0000001d56277211 */ /* 0x080fe400020f0eff */
[----:B------:R-:W-:Y:S02]  /*2890*/  LEA.HI.X.SX32 R157, R32, R29, 0x1, P2 ;  /* 0x0000001d209d7211 */ /* 0x000fe400010f0eff */
[-C--:B------:R-:W-:Y:S02]  /*28a0*/  IADD3 R54, P6, R43, R28.reuse, RZ ;  /* 0x0000001c2b367210 */ /* 0x080fe40007fde0ff */
[----:B------:R-:W-:-:S02]  /*28b0*/  IADD3 R206, P4, R45, R28, RZ ;  /* 0x0000001c2dce7210 */ /* 0x000fc40007f9e0ff */
[-C--:B------:R-:W-:Y:S02]  /*28c0*/  IADD3 R32, P2, R65, R28.reuse, RZ ;  /* 0x0000001c41207210 */ /* 0x080fe40007f5e0ff */
[-C--:B------:R-:W-:Y:S02]  /*28d0*/  LEA.HI.X.SX32 R155, R73, R29.reuse, 0x1, P3 ;  /* 0x0000001d499b7211 */ /* 0x080fe400018f0eff */
[-C--:B------:R-:W-:Y:S01]  /*28e0*/  LEA.HI.X.SX32 R57, R88, R29.reuse, 0x1, P5 ;  /* 0x0000001d58397211 */ /* 0x080fe200028f0eff */
[----:B------:R-:W-:Y:S01]  /*28f0*/  CS2R R72, SRZ ;  /* 0x0000000000487805 */ /* 0x000fe2000001ff00 */
[----:B------:R-:W-:Y:S02]  /*2900*/  IADD3 R34, P3, R69, R28, RZ ;  /* 0x0000001c45227210 */ /* 0x000fe40007f7e0ff */
[-C--:B------:R-:W-:Y:S01]  /*2910*/  LEA.HI.X.SX32 R55, R41, R29.reuse, 0x1, P6 ;  /* 0x0000001d29377211 */ /* 0x080fe200030f0eff */
[----:B------:R-:W-:Y:S01]  /*2920*/  STL.64 [R1+0x48], R56 ;  /* 0x0000483801007387 */ /* 0x000fe20000100a00 */
[----:B------:R-:W-:-:S02]  /*2930*/  LEA.HI.X.SX32 R207, R43, R29, 0x1, P4 ;  /* 0x0000001d2bcf7211 */ /* 0x000fc400020f0eff */
[-C--:B------:R-:W-:Y:S01]  /*2940*/  LEA.HI.X.SX32 R33, R35, R29.reuse, 0x1, P2 ;  /* 0x0000001d23217211 */ /* 0x080fe200010f0eff */
[----:B------:R0:W-:Y:S01]  /*2950*/  STL.64 [R1+0x10], R54 ;  /* 0x0000103601007387 */ /* 0x0001e20000100a00 */
[-C--:B------:R-:W-:Y:S02]  /*2960*/  IADD3 R202, P4, R47, R28.reuse, RZ ;  /* 0x0000001c2fca7210 */ /* 0x080fe40007f9e0ff */
[-C--:B------:R-:W-:Y:S02]  /*2970*/  IADD3 R40, P2, R82, R28.reuse, RZ ;  /* 0x0000001c52287210 */ /* 0x080fe40007f5e0ff */
[-C--:B------:R-:W-:Y:S02]  /*2980*/  IADD3 R44, P5, R87, R28.reuse, RZ ;  /* 0x0000001c572c7210 */ /* 0x080fe40007fbe0ff */
[-C--:B------:R-:W-:Y:S01]  /*2990*/  LEA.HI.X.SX32 R35, R84, R29.reuse, 0x1, P3 ;  /* 0x0000001d54237211 */ /* 0x080fe200018f0eff */
[----:B------:R-:W-:Y:S01]  /*29a0*/  CS2R R86, SRZ ;  /* 0x0000000000567805 */ /* 0x000fe2000001ff00 */
[----:B------:R-:W-:Y:S01]  /*29b0*/  IADD3 R42, P3, R83, R28, RZ ;  /* 0x0000001c532a7210 */ /* 0x000fe20007f7e0ff */
[----:B------:R-:W-:Y:S01]  /*29c0*/  CS2R R84, SRZ ;  /* 0x0000000000547805 */ /* 0x000fe2000001ff00 */
[-C--:B------:R-:W-:Y:S01]  /*29d0*/  LEA.HI.X.SX32 R203, R93, R29.reuse, 0x1, P4 ;  /* 0x0000001d5dcb7211 */ /* 0x080fe200020f0eff */
[----:B------:R-:W-:Y:S01]  /*29e0*/  CS2R R82, SRZ ;  /* 0x0000000000527805 */ /* 0x000fe2000001ff00 */
[----:B------:R-:W-:-:S02]  /*29f0*/  LEA.HI.X.SX32 R41, R45, R29, 0x1, P2 ;  /* 0x0000001d2d297211 */ /* 0x000fc400010f0eff */
[-C--:B0-----:R-:W-:Y:S02]  /*2a00*/  IADD3 R54, P4, R49, R28.reuse, RZ ;  /* 0x0000001c31367210 */ /* 0x081fe40007f9e0ff */
[-C--:B------:R-:W-:Y:S02]  /*2a10*/  IADD3 R46, P6, R89, R28.reuse, RZ ;  /* 0x0000001c592e7210 */ /* 0x080fe40007fde0ff */
[-C--:B------:R-:W-:Y:S02]  /*2a20*/  LEA.HI.X.SX32 R45, R47, R29.reuse, 0x1, P5 ;  /* 0x0000001d2f2d7211 */ /* 0x080fe400028f0eff */
[-C--:B------:R-:W-:Y:S02]  /*2a30*/  IADD3 R200, P5, R51, R28.reuse, RZ ;  /* 0x0000001c33c87210 */ /* 0x080fe40007fbe0ff */
[----:B------:R-:W-:Y:S02]  /*2a40*/  IADD3 R48, P2, R90, R28, RZ ;  /* 0x0000001c5a307210 */ /* 0x000fe40007f5e0ff */
[----:B------:R-:W-:-:S02]  /*2a50*/  LEA.HI.X.SX32 R43, R92, R29, 0x1, P3 ;  /* 0x0000001d5c2b7211 */ /* 0x000fc400018f0eff */
[-C--:B------:R-:W-:Y:S02]  /*2a60*/  IADD3 R50, P3, R91, R28.reuse, RZ ;  /* 0x0000001c5b327210 */ /* 0x080fe40007f7e0ff */
[-C--:B------:R-:W-:Y:S02]  /*2a70*/  LEA.HI.X.SX32 R55, R95, R29.reuse, 0x1, P4 ;  /* 0x0000001d5f377211 */ /* 0x080fe400020f0eff */
[-C--:B------:R-:W-:Y:S02]  /*2a80*/  LEA.HI.X.SX32 R47, R94, R29.reuse, 0x1, P6 ;  /* 0x0000001d5e2f7211 */ /* 0x080fe400030f0eff */
[-C--:B------:R-:W-:Y:S01]  /*2a90*/  IADD3 R196, P4, R52, R28.reuse, RZ ;  /* 0x0000001c34c47210 */ /* 0x080fe20007f9e0ff */
[----:B------:R0:W-:Y:S01]  /*2aa0*/  STL.64 [R1+0x8], R54 ;  /* 0x0000083601007387 */ /* 0x0001e20000100a00 */
[----:B------:R-:W-:Y:S02]  /*2ab0*/  IADD3 R144, P6, R144, R28, RZ ;  /* 0x0000001c90907210 */ /* 0x000fe40007fde0ff */
[----:B------:R-:W-:-:S02]  /*2ac0*/  LEA.HI.X.SX32 R201, R49, R29, 0x1, P5 ;  /* 0x0000001d31c97211 */ /* 0x000fc400028f0eff */
[-C--:B------:R-:W-:Y:S02]  /*2ad0*/  IADD3 R62, P5, R53, R28.reuse, RZ ;  /* 0x0000001c353e7210 */ /* 0x080fe40007fbe0ff */
[-C--:B------:R-:W-:Y:S02]  /*2ae0*/  LEA.HI.X.SX32 R49, R51, R29.reuse, 0x1, P2 ;  /* 0x0000001d33317211 */ /* 0x080fe400010f0eff */
[-C--:B------:R-:W-:Y:S02]  /*2af0*/  LEA R60, P2, R194, R28.reuse, 0x2 ;  /* 0x0000001cc23c7211 */ /* 0x080fe400078410ff */
[-C--:B------:R-:W-:Y:S02]  /*2b00*/  LEA.HI.X.SX32 R51, R96, R29.reuse, 0x1, P3 ;  /* 0x0000001d60337211 */ /* 0x080fe400018f0eff */
[----:B------:R-:W-:Y:S02]  /*2b10*/  LEA R58, P3, R194, R28, 0x3 ;  /* 0x0000001cc23a7211 */ /* 0x000fe400078618ff */
[----:B------:R-:W-:-:S02]  /*2b20*/  LEA.HI.X.SX32 R197, R97, R29, 0x1, P4 ;  /* 0x0000001d61c57211 */ /* 0x000fc400020f0eff */
[-C--:B------:R-:W-:Y:S02]  /*2b30*/  LEA R56, P4, R194, R28.reuse, 0x4 ;  /* 0x0000001cc2387211 */ /* 0x080fe400078820ff */
[-C--:B------:R-:W-:Y:S02]  /*2b40*/  LEA.HI.X.SX32 R145, R52, R29.reuse, 0x1, P6 ;  /* 0x0000001d34917211 */ /* 0x080fe400030f0eff */
[C---:B0-----:R-:W-:Y:S02]  /*2b50*/  LEA R54, P6, R194.reuse, R28, 0x5 ;  /* 0x0000001cc2367211 */ /* 0x041fe400078c28ff */
[-C--:B------:R-:W-:Y:S02]  /*2b60*/  LEA.HI.X.SX32 R63, R194, R29.reuse, 0x1, P5 ;  /* 0x0000001dc23f7211 */ /* 0x080fe400028f0eff */
[-C--:B------:R-:W-:Y:S02]  /*2b70*/  LEA.HI.X.SX32 R61, R53, R29.reuse, 0x1, P2 ;  /* 0x0000001d353d7211 */ /* 0x080fe400010f0eff */
[-C--:B------:R-:W-:Y:S01]  /*2b80*/  LEA.HI.X.SX32 R59, R102, R29.reuse, 0x1, P3 ;  /* 0x0000001d663b7211 */ /* 0x080fe200018f0eff */
[----:B------:R-:W-:Y:S01]  /*2b90*/  STL.64 [R1+0x78], R62 ;  /* 0x0000783e01007387 */ /* 0x000fe20000100a00 */
[----:B------:R-:W-:-:S02]  /*2ba0*/  LEA.HI.X.SX32 R57, R101, R29, 0x1, P4 ;  /* 0x0000001d65397211 */ /* 0x000fc400020f0eff */
[----:B------:R-:W-:Y:S01]  /*2bb0*/  LEA.HI.X.SX32 R55, R100, R29, 0x1, P6 ;  /* 0x0000001d64377211 */ /* 0x000fe200030f0eff */
[----:B------:R-:W-:Y:S01]  /*2bc0*/  STL.64 [R1+0x70], R60 ;  /* 0x0000703c01007387 */ /* 0x000fe20000100a00 */
[-C--:B------:R-:W-:Y:S02]  /*2bd0*/  LEA R194, P5, R194, R28.reuse, 0x6 ;  /* 0x0000001cc2c27211 */ /* 0x080fe400078a30ff */
[----:B------:R-:W-:Y:S01]  /*2be0*/  IADD3 R146, P2, R146, R28, RZ ;  /* 0x0000001c92927210 */ /* 0x000fe20007f5e0ff */
[----:B------:R-:W-:Y:S01]  /*2bf0*/  STL.64 [R1+0x60], R58 ;  /* 0x0000603a01007387 */ /* 0x000fe20000100a00 */
[----:B------:R-:W-:Y:S02]  /*2c00*/  LOP3.LUT R52, R6, 0x40, RZ, 0x3c, !PT ;  /* 0x0000004006347812 */ /* 0x000fe400078e3cff */
[C---:B------:R-:W-:Y:S01]  /*2c10*/  LOP3.LUT R4, R0.reuse, 0x40, RZ, 0x3c, !PT ;  /* 0x0000004000047812 */ /* 0x040fe200078e3cff */
[----:B------:R-:W-:Y:S01]  /*2c20*/  STL.64 [R1+0x40], R56 ;  /* 0x0000403801007387 */ /* 0x000fe20000100a00 */
[----:B------:R-:W-:Y:S01]  /*2c30*/  LOP3.LUT R3, R0, 0x60, RZ, 0x3c, !PT ;  /* 0x0000006000037812 */ /* 0x000fe200078e3cff */
[----:B------:R-:W-:Y:S01]  /*2c40*/  IMAD.MOV.U32 R3, RZ, RZ, RZ ;  /* 0x000000ffff037224 */ /* 0x000fe200078e00ff */
[----:B------:R-:W-:Y:S01]  /*2c50*/  IADD3 R18, R18, -R25, RZ ;  /* 0x8000001912127210 */ /* 0x000fe20007ffe0ff */
[----:B------:R0:W-:Y:S01]  /*2c60*/  STL.64 [R1], R54 ;  /* 0x0000003601007387 */ /* 0x0001e20000100a00 */
[----:B------:R-:W-:-:S02]  /*2c70*/  LOP3.LUT R19, R25, 0x10, RZ, 0x3c, !PT ;  /* 0x0000001019137812 */ /* 0x000fc400078e3cff */
[C---:B------:R-:W-:Y:S02]  /*2c80*/  LOP3.LUT R20, R25.reuse, 0x20, RZ, 0x3c, !PT ;  /* 0x0000002019147812 */ /* 0x040fe400078e3cff */
[C---:B------:R-:W-:Y:S02]  /*2c90*/  LOP3.LUT R21, R25.reuse, 0x30, RZ, 0x3c, !PT ;  /* 0x0000003019157812 */ /* 0x040fe400078e3cff */
[C---:B------:R-:W-:Y:S02]  /*2ca0*/  LOP3.LUT R22, R25.reuse, 0x40, RZ, 0x3c, !PT ;  /* 0x0000004019167812 */ /* 0x040fe400078e3cff */
[C---:B------:R-:W-:Y:S02]  /*2cb0*/  LOP3.LUT R23, R25.reuse, 0x50, RZ, 0x3c, !PT ;  /* 0x0000005019177812 */ /* 0x040fe400078e3cff */
[----:B------:R-:W-:Y:S02]  /*2cc0*/  LOP3.LUT R24, R25, 0x60, RZ, 0x3c, !PT ;  /* 0x0000006019187812 */ /* 0x000fe400078e3cff */
[----:B0-----:R-:W-:-:S02]  /*2cd0*/  LOP3.LUT R54, R26, 0x20, RZ, 0x3c, !PT ;  /* 0x000000201a367812 */ /* 0x001fc400078e3cff */
[C---:B------:R-:W-:Y:S02]  /*2ce0*/  LOP3.LUT R53, R26.reuse, 0x40, RZ, 0x3c, !PT ;  /* 0x000000401a357812 */ /* 0x040fe400078e3cff */
[----:B------:R-:W-:Y:S02]  /*2cf0*/  LOP3.LUT R52, R26, 0x60, RZ, 0x3c, !PT ;  /* 0x000000601a347812 */ /* 0x000fe400078e3cff */
[----:B------:R-:W-:Y:S02]  /*2d00*/  LOP3.LUT P1, RZ, R103, 0x3, RZ, 0xc0, !PT ;  /* 0x0000000367ff7812 */ /* 0x000fe4000782c0ff */
[----:B------:R-:W-:Y:S02]  /*2d10*/  MOV R4, 0x3f800000 ;  /* 0x3f80000000047802 */ /* 0x000fe40000000f00 */
[----:B------:R-:W-:Y:S02]  /*2d20*/  LOP3.LUT R25, R25, 0x70, RZ, 0x3c, !PT ;  /* 0x0000007019197812 */ /* 0x000fe400078e3cff */
[----:B------:R-:W-:-:S02]  /*2d30*/  LEA.HI.X.SX32 R195, R99, R29, 0x1, P5 ;  /* 0x0000001d63c37211 */ /* 0x000fc400028f0eff */
[----:B------:R-:W-:Y:S02]  /*2d40*/  LEA.HI.X.SX32 R147, R98, R29, 0x1, P2 ;  /* 0x0000001d62937211 */ /* 0x000fe400010f0eff */
[----:B------:R-:W-:Y:S02]  /*2d50*/  LOP3.LUT R54, R7, 0x40, RZ, 0x3c, !PT ;  /* 0x0000004007367812 */ /* 0x000fe400078e3cff */
[----:B------:R-:W-:Y:S02]  /*2d60*/  LOP3.LUT R53, R8, 0x40, RZ, 0x3c, !PT ;  /* 0x0000004008357812 */ /* 0x000fe400078e3cff */
[----:B------:R-:W-:Y:S02]  /*2d70*/  LOP3.LUT R52, R9, 0x20, RZ, 0x3c, !PT ;  /* 0x0000002009347812 */ /* 0x000fe400078e3cff */
.L_x_1:
[----:B------:R-:W2:Y:S04]  /*2d80*/  LDL.64 R54, [R1+0x260] ;  /* 0x0002600001367983 */ /* 0x000ea80000100a00 */
[----:B------:R-:W3:Y:S04]  /*2d90*/  LDL.64 R64, [R1+0x270] ;  /* 0x0002700001407983 */ /* 0x000ee80000100a00 */
[----:B------:R-:W4:Y:S04]  /*2da0*/  LDL.64 R88, [R1+0x258] ;  /* 0x0002580001587983 */ /* 0x000f280000100a00 */
[----:B------:R-:W5:Y:S04]  /*2db0*/  LDL.64 R56, [R1+0x268] ;  /* 0x0002680001387983 */ /* 0x000f680000100a00 */
[----:B------:R-:W4:Y:S04]  /*2dc0*/  LDL.64 R68, [R1+0x250] ;  /* 0x0002500001447983 */ /* 0x000f280000100a00 */
        /* <DEDUP_REMOVED lines=37> */
[----:B------:R-:W4:Y:S01]  /*3020*/  LDL.64 R140, [R1+0xa0] ;  /* 0x0000a000018c7983 */ /* 0x000f220000100a00 */
[----:B--2---:R-:W-:-:S04]  /*3030*/  IMAD.WIDE R54, R17, 0x2, R54 ;  /* 0x0000000211367825 */ /* 0x004fc800078e0236 */
[C---:B---3--:R-:W-:Y:S02]  /*3040*/  IMAD.WIDE R66, R17.reuse, 0x2, R64 ;  /* 0x0000000211427825 */ /* 0x048fe400078e0240 */
[----:B------:R4:W2:Y:S04]  /*3050*/  LDG.E.U16 R65, [R54.64] ;  /* 0x0000000636417981 */ /* 0x0008a8000c1e1500 */
[----:B------:R0:W3:Y:S01]  /*3060*/  LDG.E.U16 R66, [R66.64] ;  /* 0x0000000642427981 */ /* 0x0000e2000c1e1500 */
[----:B-----5:R-:W-:-:S04]  /*3070*/  IMAD.WIDE R56, R17, 0x2, R56 ;  /* 0x0000000211387825 */ /* 0x020fc800078e0238 */
[C---:B----4-:R-:W-:Y:S01]  /*3080*/  IMAD.WIDE R54, R17.reuse, 0x2, R88 ;  /* 0x0000000211367825 */ /* 0x050fe200078e0258 */
[----:B------:R1:W4:Y:S03]  /*3090*/  LDG.E.U16 R105, [R56.64] ;  /* 0x0000000638697981 */ /* 0x000326000c1e1500 */
[C---:B------:R-:W-:Y:S02]  /*30a0*/  IMAD.WIDE R88, R17.reuse, 0x2, R68 ;  /* 0x0000000211587825 */ /* 0x040fe400078e0244 */
[----:B------:R-:W5:Y:S02]  /*30b0*/  LDL.64 R68, [R1+0x1f0] ;  /* 0x0001f00001447983 */ /* 0x000f640000100a00 */
[C---:B------:R-:W-:Y:S02]  /*30c0*/  IMAD.WIDE R60, R17.reuse, 0x2, R60 ;  /* 0x00000002113c7825 */ /* 0x040fe400078e023c */
[----:B------:R0:W2:Y:S02]  /*30d0*/  LDG.E.U16 R54, [R54.64] ;  /* 0x0000000636367981 */ /* 0x0000a4000c1e1500 */
[----:B-1----:R-:W-:-:S02]  /*30e0*/  IMAD.WIDE R56, R17, 0x2, R102 ;  /* 0x0000000211387825 */ /* 0x002fc400078e0266 */
[----:B------:R-:W2:Y:S02]  /*30f0*/  LDL.64 R102, [R1+0x1c8] ;  /* 0x0001c80001667983 */ /* 0x000ea40000100a00 */
[C---:B------:R-:W-:Y:S02]  /*3100*/  IMAD.WIDE R58, R17.reuse, 0x2, R58 ;  /* 0x00000002113a7825 */ /* 0x040fe400078e023a */
[----:B------:R1:W3:Y:S02]  /*3110*/  LDG.E.U16 R104, [R60.64] ;  /* 0x000000063c687981 */ /* 0x0002e4000c1e1500 */
[C---:B------:R-:W-:Y:S02]  /*3120*/  IMAD.WIDE R62, R17.reuse, 0x2, R62 ;  /* 0x00000002113e7825 */ /* 0x040fe400078e023e */
[----:B------:R1:W3:Y:S02]  /*3130*/  LDG.E.U16 R64, [R58.64] ;  /* 0x000000063a407981 */ /* 0x0002e4000c1e1500 */
[----:B------:R-:W-:-:S02]  /*3140*/  IMAD.WIDE R52, R17, 0x2, R52 ;  /* 0x0000000211347825 */ /* 0x000fc400078e0234 */
[----:B0-----:R0:W3:Y:S02]  /*3150*/  LDG.E.U16 R55, [R56.64] ;  /* 0x0000000638377981 */ /* 0x0010e4000c1e1500 */
[C---:B-1----:R-:W-:Y:S02]  /*3160*/  IMAD.WIDE R60, R17.reuse, 0x2, R100 ;  /* 0x00000002113c7825 */ /* 0x042fe400078e0264 */
[----:B------:R1:W3:Y:S02]  /*3170*/  LDG.E.U16 R52, [R52.64] ;  /* 0x0000000634347981 */ /* 0x0002e4000c1e1500 */
[C---:B------:R-:W-:Y:S02]  /*3180*/  IMAD.WIDE R58, R17.reuse, 0x2, R92 ;  /* 0x00000002113a7825 */ /* 0x040fe400078e025c */
[----:B------:R0:W3:Y:S02]  /*3190*/  LDG.E.U16 R93, [R62.64] ;  /* 0x000000063e5d7981 */ /* 0x0000e4000c1e1500 */
[----:B------:R-:W-:-:S02]  /*31a0*/  IMAD.WIDE R90, R17, 0x2, R90 ;  /* 0x00000002115a7825 */ /* 0x000fc400078e025a */
[----:B------:R-:W3:Y:S02]  /*31b0*/  LDL.64 R100, [R1+0x1b8] ;  /* 0x0001b80001647983 */ /* 0x000ee40000100a00 */
[C---:B------:R-:W-:Y:S02]  /*31c0*/  IMAD.WIDE R70, R17.reuse, 0x2, R70 ;  /* 0x0000000211467825 */ /* 0x040fe400078e0246 */
[----:B-1----:R1:W3:Y:S04]  /*31d0*/  LDG.E.U16 R53, [R90.64] ;  /* 0x000000065a357981 */ /* 0x0022e8000c1e1500 */
[----:B0-----:R0:W3:Y:S01]  /*31e0*/  LDG.E.U16 R63, [R60.64] ;  /* 0x000000063c3f7981 */ /* 0x0010e2000c1e1500 */
[----:B------:R-:W-:-:S03]  /*31f0*/  IMAD.WIDE R94, R17, 0x2, R94 ;  /* 0x00000002115e7825 */ /* 0x000fc600078e025e */
[----:B------:R1:W4:Y:S01]  /*3200*/  LDG.E.U16 R70, [R70.64] ;  /* 0x0000000646467981 */ /* 0x000322000c1e1500 */
[----:B------:R-:W-:-:S03]  /*3210*/  IMAD.WIDE R56, R17, 0x2, R98 ;  /* 0x0000000211387825 */ /* 0x000fc600078e0262 */
[----:B------:R-:W4:Y:S01]  /*3220*/  LDL.64 R98, [R1+0x1a8] ;  /* 0x0001a80001627983 */ /* 0x000f220000100a00 */
[----:B0-----:R-:W-:-:S03]  /*3230*/  IMAD.WIDE R60, R17, 0x2, R116 ;  /* 0x00000002113c7825 */ /* 0x001fc600078e0274 */
[----:B------:R2:W4:Y:S01]  /*3240*/  LDG.E.U16 R62, [R94.64] ;  /* 0x000000065e3e7981 */ /* 0x000522000c1e1500 */
[----:B------:R-:W-:-:S03]  /*3250*/  IMAD.WIDE R96, R17, 0x2, R96 ;  /* 0x0000000211607825 */ /* 0x000fc600078e0260 */
[----:B-1----:R0:W4:Y:S04]  /*3260*/  LDG.E.U16 R91, [R60.64] ;  /* 0x000000063c5b7981 */ /* 0x002128000c1e1500 */
[----:B------:R1:W4:Y:S04]  /*3270*/  LDG.E.U16 R92, [R96.64] ;  /* 0x00000006605c7981 */ /* 0x000328000c1e1500 */
[----:B------:R1:W4:Y:S01]  /*3280*/  LDG.E.U16 R56, [R56.64] ;  /* 0x0000000638387981 */ /* 0x000322000c1e1500 */
[----:B0-----:R-:W-:-:S03]  /*3290*/  IMAD.WIDE R60, R17, 0x2, R110 ;  /* 0x00000002113c7825 */ /* 0x001fc600078e026e */
[----:B------:R-:W4:Y:S01]  /*32a0*/  LDL.64 R110, [R1+0x180] ;  /* 0x00018000016e7983 */ /* 0x000f220000100a00 */
[----:B-1----:R-:W-:-:S03]  /*32b0*/  IMAD.WIDE R96, R17, 0x2, R108 ;  /* 0x0000000211607825 */ /* 0x002fc600078e026c */
[----:B------:R0:W4:Y:S04]  /*32c0*/  LDG.E.U16 R61, [R60.64] ;  /* 0x000000063c3d7981 */ /* 0x000128000c1e1500 */
[----:B------:R-:W4:Y:S04]  /*32d0*/  LDL.64 R108, [R1+0x178] ;  /* 0x00017800016c7983 */ /* 0x000f280000100a00 */
[----:B------:R1:W4:Y:S04]  /*32e0*/  LDG.E.U16 R57, [R96.64] ;  /* 0x0000000660397981 */ /* 0x000328000c1e1500 */
[----:B------:R-:W4:Y:S04]  /*32f0*/  LDL.64 R116, [R1+0x158] ;  /* 0x0001580001747983 */ /* 0x000f280000100a00 */
[----:B------:R0:W4:Y:S01]  /*3300*/  LDG.E.U16 R58, [R58.64] ;  /* 0x000000063a3a7981 */ /* 0x000122000c1e1500 */
[----:B-1----:R-:W-:-:S03]  /*3310*/  IMAD.WIDE R96, R17, 0x2, R122 ;  /* 0x0000000211607825 */ /* 0x002fc600078e027a */
[----:B------:R-:W4:Y:S01]  /*3320*/  LDL.64 R122, [R1+0x140] ;  /* 0x00014000017a7983 */ /* 0x000f220000100a00 */
[----:B------:R-:W-:-:S03]  /*3330*/  IMAD.WIDE R106, R17, 0x2, R106 ;  /* 0x00000002116a7825 */ /* 0x000fc600078e026a */
[----:B------:R1:W4:Y:S04]  /*3340*/  LDG.E.U16 R88, [R88.64] ;  /* 0x0000000658587981 */ /* 0x000328000c1e1500 */
[----:B0-----:R0:W4:Y:S04]  /*3350*/  LDG.E.U16 R59, [R96.64] ;  /* 0x00000006603b7981 */ /* 0x001128000c1e1500 */
[----:B------:R1:W4:Y:S01]  /*3360*/  LDG.E.U16 R106, [R106.64] ;  /* 0x000000066a6a7981 */ /* 0x000322000c1e1500 */
[----:B0-----:R-:W-:-:S03]  /*3370*/  IMAD.WIDE R96, R17, 0x2, R118 ;  /* 0x0000000211607825 */ /* 0x001fc600078e0276 */
[----:B------:R-:W4:Y:S01]  /*3380*/  LDL.64 R118, [R1+0xd8] ;  /* 0x0000d80001767983 */ /* 0x000f220000100a00 */
[----:B-----5:R-:W-:-:S05]  /*3390*/  IMAD.WIDE R68, R17, 0x2, R68 ;  /* 0x0000000211447825 */ /* 0x020fca00078e0244 */
[----:B------:R0:W5:Y:S01]  /*33a0*/  LDG.E.U16 R71, [R68.64] ;  /* 0x0000000644477981 */ /* 0x000162000c1e1500 */
[----:B--2---:R-:W-:-:S03]  /*33b0*/  IMAD.WIDE R94, R17, 0x2, R102 ;  /* 0x00000002115e7825 */ /* 0x004fc600078e0266 */
[----:B------:R-:W2:Y:S04]  /*33c0*/  LDL.64 R102, [R1+0x170] ;  /* 0x0001700001667983 */ /* 0x000ea80000100a00 */
[----:B------:R1:W5:Y:S01]  /*33d0*/  LDG.E.U16 R90, [R94.64] ;  /* 0x000000065e5a7981 */ /* 0x000362000c1e1500 */
[----:B0-----:R-:W-:-:S03]  /*33e0*/  IMAD.WIDE R68, R17, 0x2, R114 ;  /* 0x0000000211447825 */ /* 0x001fc600078e0272 */
[----:B------:R-:W5:Y:S04]  /*33f0*/  LDL.64 R114, [R1+0x150] ;  /* 0x0001500001727983 */ /* 0x000f680000100a00 */
[----:B------:R0:W5:Y:S02]  /*3400*/  LDG.E.U16 R60, [R68.64] ;  /* 0x00000006443c7981 */ /* 0x000164000c1e1500 */
[C---:B0-----:R-:W-:Y:S02]  /*3410*/  IMAD.WIDE R68, R17.reuse, 0x2, R112 ;  /* 0x0000000211447825 */ /* 0x041fe400078e0270 */
[----:B------:R-:W5:Y:S02]  /*3420*/  LDL.64 R112, [R1+0x148] ;  /* 0x0001480001707983 */ /* 0x000f640000100a00 */
[----:B-1----:R-:W-:-:S02]  /*3430*/  IMAD.WIDE R94, R17, 0x2, R120 ;  /* 0x00000002115e7825 */ /* 0x002fc400078e0278 */
[----:B------:R0:W5:Y:S02]  /*3440*/  LDG.E.U16 R69, [R68.64] ;  /* 0x0000000644457981 */ /* 0x000164000c1e1500 */
[C---:B---3--:R-:W-:Y:S02]  /*3450*/  IMAD.WIDE R100, R17.reuse, 0x2, R100 ;  /* 0x0000000211647825 */ /* 0x048fe400078e0264 */
[----:B------:R-:W3:Y:S04]  /*3460*/  LDL.64 R120, [R1+0xf8] ;  /* 0x0000f80001787983 */ /* 0x000ee80000100a00 */
[----:B------:R1:W3:Y:S04]  /*3470*/  LDG.E.U16 R67, [R100.64] ;  /* 0x0000000664437981 */ /* 0x0002e8000c1e1500 */
[----:B0-----:R0:W3:Y:S02]  /*3480*/  LDG.E.U16 R68, [R94.64] ;  /* 0x000000065e447981 */ /* 0x0010e4000c1e1500 */
[----:B0-----:R-:W-:-:S02]  /*3490*/  IMAD.WIDE R94, R17, 0x2, R132 ;  /* 0x00000002115e7825 */ /* 0x001fc400078e0284 */
[----:B------:R-:W3:Y:S02]  /*34a0*/  LDL.64 R132, [R1+0xb8] ;  /* 0x0000b80001847983 */ /* 0x000ee40000100a00 */
[C---:B----4-:R-:W-:Y:S02]  /*34b0*/  IMAD.WIDE R98, R17.reuse, 0x2, R98 ;  /* 0x0000000211627825 */ /* 0x050fe400078e0262 */
[----:B------:R0:W4:Y:S04]  /*34c0*/  LDG.E.U16 R107, [R94.64] ;  /* 0x000000065e6b7981 */ /* 0x000128000c1e1500 */
[----:B------:R1:W4:Y:S01]  /*34d0*/  LDG.E.U16 R89, [R98.64] ;  /* 0x0000000662597981 */ /* 0x000322000c1e1500 */
[----:B0-----:R-:W-:-:S03]  /*34e0*/  IMAD.WIDE R94, R17, 0x2, R126 ;  /* 0x00000002115e7825 */ /* 0x001fc600078e027e */
[----:B------:R-:W4:Y:S01]  /*34f0*/  LDL.64 R126, [R1+0x130] ;  /* 0x00013000017e7983 */ /* 0x000f220000100a00 */
[----:B-1----:R-:W-:-:S04]  /*3500*/  IMAD.WIDE R98, R17, 0x2, R110 ;  /* 0x0000000211627825 */ /* 0x002fc800078e026e */
[C---:B------:R-:W-:Y:S02]  /*3510*/  IMAD.WIDE R100, R17.reuse, 0x2, R108 ;  /* 0x0000000211647825 */ /* 0x040fe400078e026c */
[----:B------:R0:W4:Y:S04]  /*3520*/  LDG.E.U16 R108, [R96.64] ;  /* 0x00000006606c7981 */ /* 0x000128000c1e1500 */
[----:B------:R1:W4:Y:S04]  /*3530*/  LDG.E.U16 R109, [R98.64] ;  /* 0x00000006626d7981 */ /* 0x000328000c1e1500 */
[----:B------:R5:W4:Y:S01]  /*3540*/  LDG.E.U16 R110, [R100.64] ;  /* 0x00000006646e7981 */ /* 0x000b22000c1e1500 */
[----:B0-----:R-:W-:-:S03]  /*3550*/  IMAD.WIDE R96, R17, 0x2, R124 ;  /* 0x0000000211607825 */ /* 0x001fc600078e027c */
[----:B------:R-:W4:Y:S01]  /*3560*/  LDL.64 R124, [R1+0x110] ;  /* 0x00011000017c7983 */ /* 0x000f220000100a00 */
[----:B-1----:R-:W-:-:S04]  /*3570*/  IMAD.WIDE R98, R17, 0x2, R116 ;  /* 0x0000000211627825 */ /* 0x002fc800078e0274 */
[----:B--2---:R-:W-:-:S05]  /*3580*/  IMAD.WIDE R102, R17, 0x2, R102 ;  /* 0x0000000211667825 */ /* 0x004fca00078e0266 */
[----:B------:R0:W2:Y:S01]  /*3590*/  LDG.E.U16 R111, [R102.64] ;  /* 0x00000006666f7981 */ /* 0x0000a2000c1e1500 */
[----:B-----5:R-:W-:-:S03]  /*35a0*/  IMAD.WIDE R100, R17, 0x2, R114 ;  /* 0x0000000211647825 */ /* 0x020fc600078e0272 */
[----:B------:R1:W5:Y:S04]  /*35b0*/  LDG.E.U16 R114, [R98.64] ;  /* 0x0000000662727981 */ /* 0x000368000c1e1500 */
[----:B------:R0:W2:Y:S02]  /*35c0*/  LDG.E.U16 R115, [R100.64] ;  /* 0x0000000664737981 */ /* 0x0000a4000c1e1500 */
[C---:B0-----:R-:W-:Y:S02]  /*35d0*/  IMAD.WIDE R102, R17.reuse, 0x2, R112 ;  /* 0x0000000211667825 */ /* 0x041fe400078e0270 */
[----:B------:R0:W2:Y:S02]  /*35e0*/  LDG.E.U16 R112, [R94.64] ;  /* 0x000000065e707981 */ /* 0x0000a4000c1e1500 */
[----:B-1----:R-:W-:-:S02]  /*35f0*/  IMAD.WIDE R98, R17, 0x2, R128 ;  /* 0x0000000211627825 */ /* 0x002fc400078e0280 */
[----:B------:R-:W2:Y:S04]  /*3600*/  LDL.64 R128, [R1+0x108] ;  /* 0x0001080001807983 */ /* 0x000ea80000100a00 */
[----:B------:R1:W2:Y:S01]  /*3610*/  LDG.E.U16 R113, [R96.64] ;  /* 0x0000000660717981 */ /* 0x0002a2000c1e1500 */
[----:B0-----:R-:W-:-:S03]  /*3620*/  IMAD.WIDE R94, R17, 0x2, R122 ;  /* 0x00000002115e7825 */ /* 0x001fc600078e027a */
[----:B------:R-:W2:Y:S04]  /*3630*/  LDL.64 R122, [R1+0xf0] ;  /* 0x0000f000017a7983 */ /* 0x000ea80000100a00 */
[----:B------:R3:W5:Y:S01]  /*3640*/  LDG.E.U16 R117, [R94.64] ;  /* 0x000000065e757981 */ /* 0x000762000c1e1500 */
[----:B-1----:R-:W-:-:S03]  /*3650*/  IMAD.WIDE R96, R17, 0x2, R130 ;  /* 0x0000000211607825 */ /* 0x002fc600078e0282 */
[----:B------:R-:W5:Y:S04]  /*3660*/  LDL.64 R130, [R1+0x128] ;  /* 0x0001280001827983 */ /* 0x000f680000100a00 */
[----:B------:R0:W5:Y:S01]  /*3670*/  LDG.E.U16 R116, [R102.64] ;  /* 0x0000000666747981 */ /* 0x000162000c1e1500 */
[----:B---3--:R-:W-:-:S03]  /*3680*/  IMAD.WIDE R94, R17, 0x2, R132 ;  /* 0x00000002115e7825 */ /* 0x008fc600078e0284 */
[----:B------:R-:W3:Y:S01]  /*3690*/  LDL.64 R132, [R1+0x120] ;  /* 0x0001200001847983 */ /* 0x000ee20000100a00 */
[----:B0-----:R-:W-:-:S03]  /*36a0*/  IMAD.WIDE R102, R17, 0x2, R118 ;  /* 0x0000000211667825 */ /* 0x001fc600078e0276 */
[----:B------:R0:W3:Y:S01]  /*36b0*/  LDG.E.U16 R118, [R96.64] ;  /* 0x0000000660767981 */ /* 0x0000e2000c1e1500 */
[----:B------:R-:W-:-:S03]  /*36c0*/  IMAD.WIDE R100, R17, 0x2, R120 ;  /* 0x0000000211647825 */ /* 0x000fc600078e0278 */
[----:B------:R4:W3:Y:S04]  /*36d0*/  LDG.E.U16 R119, [R98.64] ;  /* 0x0000000662777981 */ /* 0x0008e8000c1e1500 */
[----:B------:R1:W3:Y:S01]  /*36e0*/  LDG.E.U16 R120, [R100.64] ;  /* 0x0000000664787981 */ /* 0x0002e2000c1e1500 */
[----:B0-----:R-:W-:-:S03]  /*36f0*/  IMAD.WIDE R96, R17, 0x2, R138 ;  /* 0x0000000211607825 */ /* 0x001fc600078e028a */
[----:B------:R-:W3:Y:S01]  /*3700*/  LDL.64 R138, [R1+0x80] ;  /* 0x00008000018a7983 */ /* 0x000ee20000100a00 */
[----:B----4-:R-:W-:-:S03]  /*3710*/  IMAD.WIDE R98, R17, 0x2, R126 ;  /* 0x0000000211627825 */ /* 0x010fc600078e027e */
[----:B------:R2:W4:Y:S01]  /*3720*/  LDG.E.U16 R121, [R102.64] ;  /* 0x0000000666797981 */ /* 0x000522000c1e1500 */
[----:B-1----:R-:W-:-:S03]  /*3730*/  IMAD.WIDE R100, R17, 0x2, R124 ;  /* 0x0000000211647825 */ /* 0x002fc600078e027c */
[----:B------:R0:W4:Y:S04]  /*3740*/  LDG.E.U16 R124, [R98.64] ;  /* 0x00000006627c7981 */ /* 0x000128000c1e1500 */
[----:B------:R5:W4:Y:S01]  /*3750*/  LDG.E.U16 R125, [R100.64] ;  /* 0x00000006647d7981 */ /* 0x000b22000c1e1500 */
[----:B0-----:R-:W-:-:S04]  /*3760*/  IMAD.WIDE R98, R17, 0x2, R212 ;  /* 0x0000000211627825 */ /* 0x001fc800078e02d4 */
[C---:B--2---:R-:W-:Y:S02]  /*3770*/  IMAD.WIDE R102, R17.reuse, 0x2, R122 ;  /* 0x0000000211667825 */ /* 0x044fe400078e027a */
[----:B------:R0:W2:Y:S04]  /*3780*/  LDG.E.U16 R122, [R94.64] ;  /* 0x000000065e7a7981 */ /* 0x0000a8000c1e1500 */
[----:B------:R1:W2:Y:S04]  /*3790*/  LDG.E.U16 R123, [R96.64] ;  /* 0x00000006607b7981 */ /* 0x0002a8000c1e1500 */
[----:B------:R5:W2:Y:S01]  /*37a0*/  LDG.E.U16 R126, [R102.64] ;  /* 0x00000006667e7981 */ /* 0x000aa2000c1e1500 */
[----:B0-----:R-:W-:-:S03]  /*37b0*/  IMAD.WIDE R94, R17, 0x2, R220 ;  /* 0x00000002115e7825 */ /* 0x001fc600078e02dc */
[----:B------:R-:W2:Y:S01]  /*37c0*/  LDL.64 R220, [R1+0x78] ;  /* 0x0000780001dc7983 */ /* 0x000ea20000100a00 */
[----:B-1----:R-:W-:-:S03]  /*37d0*/  IMAD.WIDE R96, R17, 0x2, R216 ;  /* 0x0000000211607825 */ /* 0x002fc600078e02d8 */
[----:B------:R0:W2:Y:S01]  /*37e0*/  LDG.E.U16 R127, [R94.64] ;  /* 0x000000065e7f7981 */ /* 0x0000a2000c1e1500 */
[----:B-----5:R-:W-:-:S03]  /*37f0*/  IMAD.WIDE R102, R17, 0x2, R128 ;  /* 0x0000000211667825 */ /* 0x020fc600078e0280 */
[----:B------:R1:W5:Y:S04]  /*3800*/  LDG.E.U16 R128, [R96.64] ;  /* 0x0000000660807981 */ /* 0x000368000c1e1500 */
[----:B------:R3:W5:Y:S01]  /*3810*/  LDG.E.U16 R129, [R98.64] ;  /* 0x0000000662817981 */ /* 0x000762000c1e1500 */
[----:B------:R-:W-:-:S03]  /*3820*/  IMAD.WIDE R100, R17, 0x2, R130 ;  /* 0x0000000211647825 */ /* 0x000fc600078e0282 */
[----:B------:R3:W5:Y:S01]  /*3830*/  LDG.E.U16 R131, [R102.64] ;  /* 0x0000000666837981 */ /* 0x000762000c1e1500 */
[----:B0-----:R-:W-:-:S03]  /*3840*/  IMAD.WIDE R94, R17, 0x2, R208 ;  /* 0x00000002115e7825 */ /* 0x001fc600078e02d0 */
[----:B------:R0:W5:Y:S01]  /*3850*/  LDG.E.U16 R130, [R100.64] ;  /* 0x0000000664827981 */ /* 0x000162000c1e1500 */
[----:B-1----:R-:W-:-:S03]  /*3860*/  IMAD.WIDE R96, R17, 0x2, R204 ;  /* 0x0000000211607825 */ /* 0x002fc600078e02cc */
[----:B------:R-:W5:Y:S01]  /*3870*/  LDL.64 R216, [R1+0x70] ;  /* 0x0000700001d87983 */ /* 0x000f620000100a00 */
[----:B---3--:R-:W-:-:S03]  /*3880*/  IMAD.WIDE R98, R17, 0x2, R136 ;  /* 0x0000000211627825 */ /* 0x008fc600078e0288 */
[----:B------:R-:W3:Y:S01]  /*3890*/  LDL.64 R208, [R1+0x68] ;  /* 0x0000680001d07983 */ /* 0x000ee20000100a00 */
[----:B------:R-:W-:-:S03]  /*38a0*/  IMAD.WIDE R102, R17, 0x2, R132 ;  /* 0x0000000211667825 */ /* 0x000fc600078e0284 */
[----:B------:R1:W3:Y:S01]  /*38b0*/  LDG.E.U16 R132, [R94.64] ;  /* 0x000000065e847981 */ /* 0x0002e2000c1e1500 */
[----:B0-----:R-:W-:-:S03]  /*38c0*/  IMAD.WIDE R100, R17, 0x2, R134 ;  /* 0x0000000211647825 */ /* 0x001fc600078e0286 */
[----:B------:R0:W3:Y:S04]  /*38d0*/  LDG.E.U16 R133, [R96.64] ;  /* 0x0000000660857981 */ /* 0x0000e8000c1e1500 */
[----:B------:R4:W3:Y:S04]  /*38e0*/  LDG.E.U16 R134, [R98.64] ;  /* 0x0000000662867981 */ /* 0x0008e8000c1e1500 */
[----:B------:R4:W3:Y:S01]  /*38f0*/  LDG.E.U16 R135, [R100.64] ;  /* 0x0000000664877981 */ /* 0x0008e2000c1e1500 */
[----:B-1----:R-:W-:-:S03]  /*3900*/  IMAD.WIDE R94, R17, 0x2, R198 ;  /* 0x00000002115e7825 */ /* 0x002fc600078e02c6 */
[----:B------:R1:W3:Y:S01]  /*3910*/  LDG.E.U16 R136, [R102.64] ;  /* 0x0000000666887981 */ /* 0x0002e2000c1e1500 */
[----:B0-----:R-:W-:-:S03]  /*3920*/  IMAD.WIDE R96, R17, 0x2, R192 ;  /* 0x0000000211607825 */ /* 0x001fc600078e02c0 */
[----:B------:R-:W3:Y:S01]  /*3930*/  LDG.E.U16 R94, [R94.64] ;  /* 0x000000065e5e7981 */ /* 0x000ee2000c1e1500 */
[----:B----4-:R-:W-:-:S03]  /*3940*/  IMAD.WIDE R98, R17, 0x2, R142 ;  /* 0x0000000211627825 */ /* 0x010fc600078e028e */
[----:B------:R-:W4:Y:S01]  /*3950*/  LDG.E.U16 R96, [R96.64] ;  /* 0x0000000660607981 */ /* 0x000f22000c1e1500 */
[----:B------:R-:W-:-:S03]  /*3960*/  IMAD.WIDE R100, R17, 0x2, R140 ;  /* 0x0000000211647825 */ /* 0x000fc600078e028c */
[----:B------:R-:W3:Y:S01]  /*3970*/  LDG.E.U16 R98, [R98.64] ;  /* 0x0000000662627981 */ /* 0x000ee2000c1e1500 */
[----:B-1----:R-:W-:-:S03]  /*3980*/  IMAD.WIDE R102, R17, 0x2, R138 ;  /* 0x0000000211667825 */ /* 0x002fc600078e028a */
[----:B------:R-:W3:Y:S04]  /*3990*/  LDG.E.U16 R100, [R100.64] ;  /* 0x0000000664647981 */ /* 0x000ee8000c1e1500 */
[----:B------:R-:W3:Y:S04]  /*39a0*/  LDG.E.U16 R102, [R102.64] ;  /* 0x0000000666667981 */ /* 0x000ee8000c1e1500 */
[----:B------:R-:W-:Y:S01]  /*39b0*/  BAR.SYNC.DEFER_BLOCKING 0x0 ;  /* 0x0000000000007b1d */ /* 0x000fe20000010000 */
[C---:B------:R-:W-:Y:S02]  /*39c0*/  LOP3.LUT R138, R0.reuse, 0x40, RZ, 0x3c, !PT ;  /* 0x00000040008a7812 */ /* 0x040fe400078e3cff */
[----:B------:R-:W-:-:S03]  /*39d0*/  LOP3.LUT R137, R0, 0x60, RZ, 0x3c, !PT ;  /* 0x0000006000897812 */ /* 0x000fc600078e3cff */
[----:B------:R-:W3:Y:S04]  /*39e0*/  LDL.64 R198, [R1+0x58] ;  /* 0x0000580001c67983 */ /* 0x000ee80000100a00 */
[----:B------:R-:W3:Y:S04]  /*39f0*/  LDL.64 R204, [R1+0x60] ;  /* 0x0000600001cc7983 */ /* 0x000ee80000100a00 */
[----:B------:R-:W-:Y:S04]  /*3a00*/  STS.U16 [R0], R52 ;  /* 0x0000003400007388 */ /* 0x000fe80000000400 */
        /* <DEDUP_REMOVED lines=12> */
[----:B------:R-:W-:Y:S01]  /*3ad0*/  STS.U16 [R0+0x3400], R121 ;  /* 0x0034007900007388 */ /* 0x000fe20000000400 */
[----:B------:R-:W-:-:S02]  /*3ae0*/  LOP3.LUT R192, R9, 0x20, RZ, 0x3c, !PT ;  /* 0x0000002009c07812 */ /* 0x000fc400078e3cff */
[----:B------:R-:W-:Y:S01]  /*3af0*/  LOP3.LUT R193, R6, 0x40, RZ, 0x3c, !PT ;  /* 0x0000004006c17812 */ /* 0x000fe200078e3cff */
[----:B--2---:R-:W-:Y:S04]  /*3b00*/  STS.U16 [R0+0x3800], R122 ;  /* 0x0038007a00007388 */ /* 0x004fe80000000400 */
        /* <DEDUP_REMOVED lines=15> */
[----:B-----5:R-:W-:Y:S04]  /*3c00*/  STS.U16 [R249+0x3900], R128 ;  /* 0x00390080f9007388 */ /* 0x020fe80000000400 */
        /* <DEDUP_REMOVED lines=13> */
[----:B---3--:R-:W-:Y:S04]  /*3ce0*/  STS.U16 [R138+0x3200], R132 ;  /* 0x003200848a007388 */ /* 0x008fe80000000400 */
        /* <DEDUP_REMOVED lines=15> */
[----:B----4-:R-:W-:Y:S04]  /*3de0*/  STS.U16 [R137+0x3300], R96 ;  /* 0x0033006089007388 */ /* 0x010fe80000000400 */
[----:B------:R-:W-:Y:S04]  /*3df0*/  STS.U16 [R137+0x3700], R98 ;  /* 0x0037006289007388 */ /* 0x000fe80000000400 */
[----:B------:R-:W-:Y:S04]  /*3e00*/  STS.U16 [R137+0x3b00], R100 ;  /* 0x003b006489007388 */ /* 0x000fe80000000400 */
[----:B------:R-:W-:Y:S04]  /*3e10*/  STS.U16 [R137+0x3f00], R102 ;  /* 0x003f006689007388 */ /* 0x000fe80000000400 */
[----:B------:R-:W-:Y:S06]  /*3e20*/  BAR.SYNC.DEFER_BLOCKING 0x0 ;  /* 0x0000000000007b1d */ /* 0x000fec0000010000 */
[----:B------:R-:W-:Y:S04]  /*3e30*/  LDSM.16.MT88.4 R112, [R9+0x6000] ;  /* 0x006000000970783b */ /* 0x000fe80000004200 */
[----:B------:R-:W0:Y:S04]  /*3e40*/  LDSM.16.M88.4 R136, [R6+0x1000] ;  /* 0x001000000688783b */ /* 0x000e280000000200 */
[----:B------:R-:W1:Y:S04]  /*3e50*/  LDSM.16.MT88.4 R92, [R192+0x6000] ;  /* 0x00600000c05c783b */ /* 0x000e680000004200 */
[----:B------:R-:W2:Y:S04]  /*3e60*/  LDSM.16.M88.4 R56, [R6] ;  /* 0x000000000638783b */ /* 0x000ea80000000200 */
[----:B------:R-:W3:Y:S04]  /*3e70*/  LDSM.16.M88.4 R52, [R6+0x2000] ;  /* 0x002000000634783b */ /* 0x000ee80000000200 */
[----:B------:R-:W4:Y:S04]  /*3e80*/  LDSM.16.M88.4 R60, [R6+0x3000] ;  /* 0x00300000063c783b */ /* 0x000f280000000200 */
[----:B------:R-:W5:Y:S04]  /*3e90*/  LDSM.16.MT88.4 R68, [R9+0x6400] ;  /* 0x006400000944783b */ /* 0x000f680000004200 */
[----:B------:R-:W3:Y:S04]  /*3ea0*/  LDSM.16.MT88.4 R132, [R192+0x6400] ;  /* 0x00640000c084783b */ /* 0x000ee80000004200 */
[----:B------:R-:W-:Y:S04]  /*3eb0*/  LDSM.16.MT88.4 R124, [R9+0x6800] ;  /* 0x00680000097c783b */ /* 0x000fe80000004200 */
[----:B------:R-:W4:Y:S04]  /*3ec0*/  LDSM.16.M88.4 R128, [R193+0x1000] ;  /* 0x00100000c180783b */ /* 0x000f280000000200 */
[----:B------:R-:W5:Y:S01]  /*3ed0*/  LDSM.16.MT88.4 R108, [R192+0x6800] ;  /* 0x00680000c06c783b */ /* 0x000f620000004200 */
[-C--:B0-----:R-:W-:Y:S03]  /*3ee0*/  HMMA.16816.F32.BF16 R96, R112, R136.reuse, RZ ;  /* 0x000000887060723c */ /* 0x081fe600000418ff */
[----:B------:R-:W0:Y:S04]  /*3ef0*/  LDSM.16.M88.4 R116, [R193+0x2000] ;  /* 0x00200000c174783b */ /* 0x000e280000000200 */
[----:B------:R-:W-:Y:S01]  /*3f00*/  LDSM.16.M88.4 R120, [R193] ;  /* 0x00000000c178783b */ /* 0x000fe20000000200 */
[----:B-1----:R-:W-:Y:S08]  /*3f10*/  HMMA.16816.F32.BF16 R140, R92, R136, RZ ;  /* 0x000000885c8c723c */ /* 0x002ff000000418ff */
[C---:B--2---:R-:W-:Y:S08]  /*3f20*/  HMMA.16816.F32.BF16 R64, R112.reuse, R56, RZ ;  /* 0x000000387040723c */ /* 0x044ff000000418ff */
[C---:B---3--:R-:W-:Y:S08]  /*3f30*/  HMMA.16816.F32.BF16 R88, R112.reuse, R52, RZ ;  /* 0x000000347058723c */ /* 0x048ff000000418ff */
[----:B----4-:R-:W-:Y:S08]  /*3f40*/  HMMA.16816.F32.BF16 R112, R112, R60, RZ ;  /* 0x0000003c7070723c */ /* 0x010ff000000418ff */
[C---:B------:R-:W-:Y:S08]  /*3f50*/  HMMA.16816.F32.BF16 R104, R92.reuse, R56, RZ ;  /* 0x000000385c68723c */ /* 0x040ff000000418ff */
[----:B------:R-:W-:Y:S08]  /*3f60*/  HMMA.16816.F32.BF16 R100, R92, R52, RZ ;  /* 0x000000345c64723c */ /* 0x000ff000000418ff */
[-C--:B-----5:R-:W-:Y:S08]  /*3f70*/  HMMA.16816.F32.BF16 R96, R68, R138.reuse, R96 ;  /* 0x0000008a4460723c */ /* 0x0a0ff00000041860 */
[----:B------:R-:W-:Y:S01]  /*3f80*/  HMMA.16816.F32.BF16 R140, R132, R138, R140 ;  /* 0x0000008a848c723c */ /* 0x000fe2000004188c */
[----:B------:R-:W-:Y:S07]  /*3f90*/  LDSM.16.MT88.4 R136, [R9+0x6c00] ;  /* 0x006c00000988783b */ /* 0x000fee0000004200 */
[----:B------:R-:W-:Y:S08]  /*3fa0*/  HMMA.16816.F32.BF16 R92, R92, R60, RZ ;  /* 0x0000003c5c5c723c */ /* 0x000ff000000418ff */
[C---:B------:R-:W-:Y:S08]  /*3fb0*/  HMMA.16816.F32.BF16 R64, R68.reuse, R58, R64 ;  /* 0x0000003a4440723c */ /* 0x040ff00000041840 */
[C---:B------:R-:W-:Y:S08]  /*3fc0*/  HMMA.16816.F32.BF16 R88, R68.reuse, R54, R88 ;  /* 0x000000364458723c */ /* 0x040ff00000041858 */
[----:B------:R-:W-:Y:S01]  /*3fd0*/  HMMA.16816.F32.BF16 R68, R68, R62, R112 ;  /* 0x0000003e4444723c */ /* 0x000fe20000041870 */
[----:B------:R-:W1:Y:S07]  /*3fe0*/  LDSM.16.M88.4 R112, [R193+0x3000] ;  /* 0x00300000c170783b */ /* 0x000e6e0000000200 */
[C---:B------:R-:W-:Y:S01]  /*3ff0*/  HMMA.16816.F32.BF16 R104, R132.reuse, R58, R104 ;  /* 0x0000003a8468723c */ /* 0x040fe20000041868 */
[----:B------:R2:W3:Y:S07]  /*4000*/  LDSM.16.MT88.4 R56, [R192+0x6c00] ;  /* 0x006c0000c038783b */ /* 0x0004ee0000004200 */
[----:B------:R-:W-:Y:S08]  /*4010*/  HMMA.16816.F32.BF16 R100, R132, R54, R100 ;  /* 0x000000368464723c */ /* 0x000ff00000041864 */
[-C--:B------:R-:W-:Y:S08]  /*4020*/  HMMA.16816.F32.BF16 R96, R124, R128.reuse, R96 ;  /* 0x000000807c60723c */ /* 0x080ff00000041860 */
[----:B------:R-:W-:Y:S08]  /*4030*/  HMMA.16816.F32.BF16 R140, R108, R128, R140 ;  /* 0x000000806c8c723c */ /* 0x000ff0000004188c */
[----:B------:R-:W-:Y:S08]  /*4040*/  HMMA.16816.F32.BF16 R92, R132, R62, R92 ;  /* 0x0000003e845c723c */ /* 0x000ff0000004185c */
[C---:B0-----:R-:W-:Y:S08]  /*4050*/  HMMA.16816.F32.BF16 R88, R124.reuse, R116, R88 ;  /* 0x000000747c58723c */ /* 0x041ff00000041858 */
[C---:B-1----:R-:W-:Y:S08]  /*4060*/  HMMA.16816.F32.BF16 R68, R124.reuse, R112, R68 ;  /* 0x000000707c44723c */ /* 0x042ff00000041844 */
[----:B------:R-:W-:Y:S01]  /*4070*/  HMMA.16816.F32.BF16 R64, R124, R120, R64 ;  /* 0x000000787c40723c */ /* 0x000fe20000041840 */
[----:B------:R-:W-:-:S07]  /*4080*/  IADD3 R52, R252, UR4, RZ ;  /* 0x00000004fc347c10 */ /* 0x000fce000fffe0ff */
[C---:B------:R-:W-:Y:S01]  /*4090*/  HMMA.16816.F32.BF16 R104, R108.reuse, R120, R104 ;  /* 0x000000786c68723c */ /* 0x040fe20000041868 */
[----:B--2---:R-:W0:Y:S04]  /*40a0*/  S2R R192, SR_TID.X ;  /* 0x0000000000c07919 */ /* 0x004e280000002100 */
[----:B------:R-:W2:Y:S03]  /*40b0*/  LDL.64 R134, [R1+0x28] ;  /* 0x0000280001867983 */ /* 0x000ea60000100a00 */
[----:B------:R-:W-:Y:S08]  /*40c0*/  HMMA.16816.F32.BF16 R100, R108, R116, R100 ;  /* 0x000000746c64723c */ /* 0x000ff00000041864 */
[-C--:B------:R-:W-:Y:S08]  /*40d0*/  HMMA.16816.F32.BF16 R96, R136, R130.reuse, R96 ;  /* 0x000000828860723c */ /* 0x080ff00000041860 */
[----:B---3--:R-:W-:Y:S08]  /*40e0*/  HMMA.16816.F32.BF16 R140, R56, R130, R140 ;  /* 0x00000082388c723c */ /* 0x008ff0000004188c */
[----:B------:R-:W-:Y:S01]  /*40f0*/  HMMA.16816.F32.BF16 R92, R108, R112, R92 ;  /* 0x000000706c5c723c */ /* 0x000fe2000004185c */
[----:B------:R-:W-:Y:S01]  /*4100*/  IADD3 R53, R52, 0x20, RZ ;  /* 0x0000002034357810 */ /* 0x000fe20007ffe0ff */
[----:B------:R-:W3:Y:S06]  /*4110*/  LDL.64 R126, [R1+0x20] ;  /* 0x00002000017e7983 */ /* 0x000eec0000100a00 */
[----:B------:R-:W-:Y:S01]  /*4120*/  HMMA.16816.F32.BF16 R88, R136, R118, R88 ;  /* 0x000000768858723c */ /* 0x000fe20000041858 */
[----:B------:R-:W-:Y:S01]  /*4130*/  ISETP.GE.AND P2, PT, R10, R53, PT ;  /* 0x000000350a00720c */ /* 0x000fe20003f46270 */
[----:B------:R-:W4:Y:S01]  /*4140*/  LDL.64 R124, [R1+0x18] ;  /* 0x00001800017c7983 */ /* 0x000f220000100a00 */
[----:B------:R-:W-:-:S05]  /*4150*/  IADD3 R60, R52, 0x21, RZ ;  /* 0x00000021343c7810 */ /* 0x000fca0007ffe0ff */
[----:B------:R-:W-:Y:S01]  /*4160*/  HMMA.16816.F32.BF16 R68, R136, R114, R68 ;  /* 0x000000728844723c */ /* 0x000fe20000041844 */
[-C--:B------:R-:W-:Y:S01]  /*4170*/  ISETP.GE.AND P4, PT, R11, R53.reuse, PT ;  /* 0x000000350b00720c */ /* 0x080fe20003f86270 */
[----:B------:R-:W5:Y:S06]  /*4180*/  LDL.64 R120, [R1+0x10] ;  /* 0x0000100001787983 */ /* 0x000f6c0000100a00 */
[----:B------:R-:W-:Y:S01]  /*4190*/  HMMA.16816.F32.BF16 R100, R56, R118, R100 ;  /* 0x000000763864723c */ /* 0x000fe20000041864 */
[-C--:B------:R-:W-:Y:S01]  /*41a0*/  ISETP.GE.AND P3, PT, R12, R53.reuse, PT ;  /* 0x000000350c00720c */ /* 0x080fe20003f66270 */
[----:B------:R-:W-:Y:S01]  /*41b0*/  FMUL R54, R98, c[0x0][0x188] ;  /* 0x0000620062367a20 */ /* 0x000fe20000400000 */
[----:B------:R-:W-:Y:S01]  /*41c0*/  ISETP.GE.AND P6, PT, R13, R53, PT ;  /* 0x000000350d00720c */ /* 0x000fe20003fc6270 */
[----:B------:R-:W-:-:S02]  /*41d0*/  FMUL R53, R96, c[0x0][0x188] ;  /* 0x0000620060357a20 */ /* 0x000fc40000400000 */
[----:B------:R-:W-:Y:S02]  /*41e0*/  FMUL R55, R140, c[0x0][0x188] ;  /* 0x000062008c377a20 */ /* 0x000fe40000400000 */
[----:B------:R-:W-:Y:S01]  /*41f0*/  HMMA.16816.F32.BF16 R92, R56, R114, R92 ;  /* 0x00000072385c723c */ /* 0x000fe2000004185c */
[----:B------:R-:W-:Y:S01]  /*4200*/  FSEL R53, R53, -INF , P2 ;  /* 0xff80000035357808 */ /* 0x000fe20001000000 */
[----:B------:R-:W-:Y:S01]  /*4210*/  FMUL R97, R97, c[0x0][0x188] ;  /* 0x0000620061617a20 */ /* 0x000fe20000400000 */
[----:B------:R-:W-:Y:S01]  /*4220*/  FSEL R54, R54, -INF , P4 ;  /* 0xff80000036367808 */ /* 0x000fe20002000000 */
[----:B------:R-:W-:Y:S01]  /*4230*/  FMUL R61, R141, c[0x0][0x188] ;  /* 0x000062008d3d7a20 */ /* 0x000fe20000400000 */
[----:B------:R-:W-:-:S03]  /*4240*/  FSEL R55, R55, -INF , P3 ;  /* 0xff80000037377808 */ /* 0x000fc60001800000 */
[----:B------:R-:W-:Y:S01]  /*4250*/  HMMA.16816.F32.BF16 R64, R136, R122, R64 ;  /* 0x0000007a8840723c */ /* 0x000fe20000041840 */
[-C--:B------:R-:W-:Y:S01]  /*4260*/  ISETP.GE.AND P5, PT, R10, R60.reuse, PT ;  /* 0x0000003c0a00720c */ /* 0x080fe20003fa6270 */
[----:B------:R-:W-:Y:S01]  /*4270*/  FMUL R96, R99, c[0x0][0x188] ;  /* 0x0000620063607a20 */ /* 0x000fe20000400000 */
[----:B------:R-:W-:Y:S02]  /*4280*/  ISETP.GE.AND P2, PT, R11, R60, PT ;  /* 0x0000003c0b00720c */ /* 0x000fe40003f46270 */
[----:B------:R-:W-:-:S03]  /*4290*/  IADD3 R62, R52, 0x40, RZ ;  /* 0x00000040343e7810 */ /* 0x000fc60007ffe0ff */
[----:B------:R-:W-:Y:S01]  /*42a0*/  HMMA.16816.F32.BF16 R104, R56, R122, R104 ;  /* 0x0000007a3868723c */ /* 0x000fe20000041868 */
[-C--:B------:R-:W-:Y:S01]  /*42b0*/  ISETP.GE.AND P4, PT, R12, R60.reuse, PT ;  /* 0x0000003c0c00720c */ /* 0x080fe20003f86270 */
[----:B------:R-:W-:Y:S01]  /*42c0*/  FMUL R88, R88, c[0x0][0x188] ;  /* 0x0000620058587a20 */ /* 0x000fe20000400000 */
[----:B------:R-:W-:Y:S01]  /*42d0*/  ISETP.GE.AND P3, PT, R13, R60, PT ;  /* 0x0000003c0d00720c */ /* 0x000fe20003f66270 */
[----:B------:R-:W-:Y:S01]  /*42e0*/  FMUL R60, R142, c[0x0][0x188] ;  /* 0x000062008e3c7a20 */ /* 0x000fe20000400000 */
[----:B------:R-:W-:Y:S01]  /*42f0*/  FSEL R97, R97, -INF , P5 ;  /* 0xff80000061617808 */ /* 0x000fe20002800000 */
[----:B------:R-:W-:Y:S01]  /*4300*/  FMUL R90, R90, c[0x0][0x188] ;  /* 0x000062005a5a7a20 */ /* 0x000fe20000400000 */
[----:B------:R-:W-:Y:S01]  /*4310*/  FSEL R96, R96, -INF , P2 ;  /* 0xff80000060607808 */ /* 0x000fe20001000000 */
[----:B------:R-:W-:Y:S01]  /*4320*/  FMUL R100, R100, c[0x0][0x188] ;  /* 0x0000620064647a20 */ /* 0x000fe20000400000 */
[----:B------:R-:W-:Y:S02]  /*4330*/  FSEL R60, R60, -INF , P6 ;  /* 0xff8000003c3c7808 */ /* 0x000fe40003000000 */
[----:B------:R-:W-:Y:S01]  /*4340*/  IADD3 R63, R52, 0x41, RZ ;  /* 0x00000041343f7810 */ /* 0x000fe20007ffe0ff */
[----:B------:R-:W-:Y:S01]  /*4350*/  FMUL R102, R102, c[0x0][0x188] ;  /* 0x0000620066667a20 */ /* 0x000fe20000400000 */
[----:B------:R-:W-:Y:S01]  /*4360*/  FSEL R61, R61, -INF , P4 ;  /* 0xff8000003d3d7808 */ /* 0x000fe20002000000 */
[----:B------:R-:W-:Y:S01]  /*4370*/  FMUL R89, R89, c[0x0][0x188] ;  /* 0x0000620059597a20 */ /* 0x000fe20000400000 */
[-C--:B------:R-:W-:Y:S01]  /*4380*/  ISETP.GE.AND P6, PT, R10, R62.reuse, PT ;  /* 0x0000003e0a00720c */ /* 0x080fe20003fc6270 */
[----:B------:R-:W-:Y:S01]  /*4390*/  FMUL R91, R91, c[0x0][0x188] ;  /* 0x000062005b5b7a20 */ /* 0x000fe20000400000 */
[-C--:B------:R-:W-:Y:S01]  /*43a0*/  ISETP.GE.AND P5, PT, R11, R62.reuse, PT ;  /* 0x0000003e0b00720c */ /* 0x080fe20003fa6270 */
[----:B------:R-:W-:Y:S01]  /*43b0*/  FMUL R101, R101, c[0x0][0x188] ;  /* 0x0000620065657a20 */ /* 0x000fe20000400000 */
[-C--:B------:R-:W-:Y:S01]  /*43c0*/  ISETP.GE.AND P2, PT, R12, R62.reuse, PT ;  /* 0x0000003e0c00720c */ /* 0x080fe20003f46270 */
[----:B------:R-:W-:Y:S01]  /*43d0*/  FMUL R68, R68, c[0x0][0x188] ;  /* 0x0000620044447a20 */ /* 0x000fe20000400000 */
[----:B------:R-:W-:Y:S01]  /*43e0*/  ISETP.GE.AND P4, PT, R13, R62, PT ;  /* 0x0000003e0d00720c */ /* 0x000fe20003f86270 */
[----:B------:R-:W-:Y:S01]  /*43f0*/  FMUL R62, R143, c[0x0][0x188] ;  /* 0x000062008f3e7a20 */ /* 0x000fe20000400000 */
[----:B------:R-:W-:Y:S01]  /*4400*/  FSEL R98, R88, -INF , P6 ;  /* 0xff80000058627808 */ /* 0x000fe20003000000 */
[----:B------:R-:W-:Y:S01]  /*4410*/  FMUL R70, R70, c[0x0][0x188] ;  /* 0x0000620046467a20 */ /* 0x000fe20000400000 */
        /* <DEDUP_REMOVED lines=8> */
[----:B------:R-:W-:Y:S01]  /*44a0*/  FSEL R90, R90, -INF , P5 ;  /* 0xff8000005a5a7808 */ /* 0x000fe20002800000 */
[----:B------:R-:W-:Y:S01]  /*44b0*/  FMUL R56, R66, c[0x0][0x188] ;  /* 0x0000620042387a20 */ /* 0x000fe20000400000 */
[----:B------:R-:W-:Y:S01]  /*44c0*/  FSEL R88, R100, -INF , P2 ;  /* 0xff80000064587808 */ /* 0x000fe20001000000 */
[----:B------:R-:W-:Y:S01]  /*44d0*/  FMUL R67, R67, c[0x0][0x188] ;  /* 0x0000620043437a20 */ /* 0x000fe20000400000 */
[-C--:B------:R-:W-:Y:S01]  /*44e0*/  ISETP.GE.AND P5, PT, R12, R63.reuse, PT ;  /* 0x0000003f0c00720c */ /* 0x080fe20003fa6270 */
[----:B------:R-:W-:Y:S01]  /*44f0*/  FMUL R69, R69, c[0x0][0x188] ;  /* 0x0000620045457a20 */ /* 0x000fe20000400000 */
[----:B------:R-:W-:Y:S01]  /*4500*/  ISETP.GE.AND P2, PT, R13, R63, PT ;  /* 0x0000003f0d00720c */ /* 0x000fe20003f46270 */
[----:B------:R-:W-:Y:S01]  /*4510*/  FMUL R71, R71, c[0x0][0x188] ;  /* 0x0000620047477a20 */ /* 0x000fe20000400000 */
[----:B------:R-:W-:Y:S01]  /*4520*/  FSEL R63, R102, -INF , P4 ;  /* 0xff800000663f7808 */ /* 0x000fe20002000000 */
[----:B------:R-:W2:Y:S01]  /*4530*/  LDL.64 R138, [R1+0x38] ;  /* 0x00003800018a7983 */ /* 0x000ea20000100a00 */
[----:B------:R-:W-:-:S02]  /*4540*/  FSEL R100, R89, -INF , P3 ;  /* 0xff80000059647808 */ /* 0x000fc40001800000 */
[-C--:B------:R-:W-:Y:S01]  /*4550*/  ISETP.GE.AND P4, PT, R10, R99.reuse, PT ;  /* 0x000000630a00720c */ /* 0x080fe20003f86270 */
[----:B------:R-:W2:Y:S01]  /*4560*/  LDL.64 R136, [R1+0x30] ;  /* 0x0000300001887983 */ /* 0x000ea20000100a00 */
[-C--:B------:R-:W-:Y:S02]  /*4570*/  ISETP.GE.AND P3, PT, R11, R99.reuse, PT ;  /* 0x000000630b00720c */ /* 0x080fe40003f66270 */
[----:B------:R-:W-:Y:S01]  /*4580*/  FSEL R91, R91, -INF , P6 ;  /* 0xff8000005b5b7808 */ /* 0x000fe20003000000 */
[----:B------:R-:W2:Y:S01]  /*4590*/  LDL.64 R122, [R1+0x8] ;  /* 0x00000800017a7983 */ /* 0x000ea20000100a00 */
[----:B------:R-:W-:Y:S01]  /*45a0*/  ISETP.GE.AND P6, PT, R12, R99, PT ;  /* 0x000000630c00720c */ /* 0x000fe20003fc6270 */
[----:B------:R-:W-:Y:S01]  /*45b0*/  FMUL R64, R94, c[0x0][0x188] ;  /* 0x000062005e407a20 */ /* 0x000fe20000400000 */
[----:B------:R-:W-:Y:S01]  /*45c0*/  FSEL R89, R101, -INF , P5 ;  /* 0xff80000065597808 */ /* 0x000fe20002800000 */
[----:B------:R-:W2:Y:S01]  /*45d0*/  LDL.64 R142, [R1+0x48] ;  /* 0x00004800018e7983 */ /* 0x000ea20000100a00 */
[----:B------:R-:W-:-:S02]  /*45e0*/  FSEL R58, R58, -INF , P2 ;  /* 0xff8000003a3a7808 */ /* 0x000fc40001000000 */
[----:B------:R-:W-:Y:S01]  /*45f0*/  FSEL R101, R68, -INF , P4 ;  /* 0xff80000044657808 */ /* 0x000fe20002000000 */
[----:B------:R-:W2:Y:S01]  /*4600*/  LDL.64 R118, [R1] ;  /* 0x0000000001767983 */ /* 0x000ea20000100a00 */
[----:B------:R-:W-:Y:S02]  /*4610*/  FSEL R70, R70, -INF , P3 ;  /* 0xff80000046467808 */ /* 0x000fe40001800000 */
[----:B------:R-:W-:Y:S01]  /*4620*/  ISETP.GE.AND P5, PT, R13, R99, PT ;  /* 0x000000630d00720c */ /* 0x000fe20003fa6270 */
[----:B------:R-:W2:Y:S01]  /*4630*/  LDL.64 R140, [R1+0x40] ;  /* 0x00004000018c7983 */ /* 0x000ea20000100a00 */
[CC--:B------:R-:W-:Y:S02]  /*4640*/  ISETP.GE.AND P2, PT, R10.reuse, R52.reuse, PT ;  /* 0x000000340a00720c */ /* 0x0c0fe40003f46270 */
[-C--:B------:R-:W-:Y:S02]  /*4650*/  ISETP.GT.AND P4, PT, R10, R52.reuse, PT ;  /* 0x000000340a00720c */ /* 0x080fe40003f84270 */
[----:B------:R-:W-:-:S02]  /*4660*/  ISETP.GE.AND P3, PT, R11, R52, PT ;  /* 0x000000340b00720c */ /* 0x000fc40003f66270 */
[----:B------:R-:W-:Y:S02]  /*4670*/  FSEL R59, R59, -INF , P6 ;  /* 0xff8000003b3b7808 */ /* 0x000fe40003000000 */
[-C--:B------:R-:W-:Y:S01]  /*4680*/  ISETP.GT.AND P6, PT, R11, R52.reuse, PT ;  /* 0x000000340b00720c */ /* 0x080fe20003fc4270 */
[----:B------:R-:W-:Y:S01]  /*4690*/  FMUL R94, R104, c[0x0][0x188] ;  /* 0x00006200685e7a20 */ /* 0x000fe20000400000 */
[----:B------:R-:W-:Y:S02]  /*46a0*/  FSEL R64, R64, -INF , P5 ;  /* 0xff80000040407808 */ /* 0x000fe40002800000 */
[----:B------:R-:W-:Y:S02]  /*46b0*/  FSEL R57, R57, -INF , P2 ;  /* 0xff80000039397808 */ /* 0x000fe40001000000 */
[----:B------:R-:W-:Y:S02]  /*46c0*/  FSEL R99, R65, -INF , P4 ;  /* 0xff80000041637808 */ /* 0x000fe40002000000 */
[----:B------:R-:W-:Y:S01]  /*46d0*/  FSEL R56, R56, -INF , P3 ;  /* 0xff80000038387808 */ /* 0x000fe20001800000 */
[----:B------:R-:W-:Y:S01]  /*46e0*/  FMUL R92, R105, c[0x0][0x188] ;  /* 0x00006200695c7a20 */ /* 0x000fe20000400000 */
[----:B------:R-:W-:-:S02]  /*46f0*/  ISETP.GE.AND P5, PT, R12, R52, PT ;  /* 0x000000340c00720c */ /* 0x000fc40003fa6270 */
[-C--:B------:R-:W-:Y:S02]  /*4700*/  ISETP.GT.AND P2, PT, R12, R52.reuse, PT ;  /* 0x000000340c00720c */ /* 0x080fe40003f44270 */
[CC--:B------:R-:W-:Y:S02]  /*4710*/  ISETP.GE.AND P4, PT, R13.reuse, R52.reuse, PT ;  /* 0x000000340d00720c */ /* 0x0c0fe40003f86270 */
[----:B------:R-:W-:Y:S01]  /*4720*/  ISETP.GT.AND P3, PT, R13, R52, PT ;  /* 0x000000340d00720c */ /* 0x000fe20003f64270 */
[----:B------:R-:W-:Y:S01]  /*4730*/  FMUL R66, R106, c[0x0][0x188] ;  /* 0x000062006a427a20 */ /* 0x000fe20000400000 */
[----:B------:R-:W-:Y:S02]  /*4740*/  IADD3 R52, R52, 0x61, RZ ;  /* 0x0000006134347810 */ /* 0x000fe40007ffe0ff */
[----:B------:R-:W-:Y:S01]  /*4750*/  FSEL R102, R67, -INF , P6 ;  /* 0xff80000043667808 */ /* 0x000fe20003000000 */
[----:B------:R-:W-:Y:S01]  /*4760*/  FMUL R67, R107, c[0x0][0x188] ;  /* 0x000062006b437a20 */ /* 0x000fe20000400000 */
[----:B------:R-:W-:-:S02]  /*4770*/  ISETP.GE.AND P6, PT, R10, R52, PT ;  /* 0x000000340a00720c */ /* 0x000fc40003fc6270 */
[----:B------:R-:W-:Y:S02]  /*4780*/  FSEL R94, R94, -INF , P5 ;  /* 0xff8000005e5e7808 */ /* 0x000fe40002800000 */
[----:B------:R-:W-:Y:S02]  /*4790*/  ISETP.GE.AND P5, PT, R11, R52, PT ;  /* 0x000000340b00720c */ /* 0x000fe40003fa6270 */
[----:B------:R-:W-:Y:S01]  /*47a0*/  FSEL R92, R92, -INF , P2 ;  /* 0xff8000005c5c7808 */ /* 0x000fe20001000000 */
[----:B------:R-:W-:Y:S01]  /*47b0*/  FMUL R68, R93, c[0x0][0x188] ;  /* 0x000062005d447a20 */ /* 0x000fe20000400000 */
[----:B------:R-:W-:Y:S02]  /*47c0*/  FSEL R66, R66, -INF , P4 ;  /* 0xff80000042427808 */ /* 0x000fe40002000000 */
[----:B------:R-:W-:Y:S01]  /*47d0*/  FSEL R67, R67, -INF , P3 ;  /* 0xff80000043437808 */ /* 0x000fe20001800000 */
[----:B------:R-:W-:Y:S01]  /*47e0*/  FMUL R65, R95, c[0x0][0x188] ;  /* 0x000062005f417a20 */ /* 0x000fe20000400000 */
[----:B------:R-:W-:-:S02]  /*47f0*/  FMNMX R104, R57, R99, !PT ;  /* 0x0000006339687209 */ /* 0x000fc40007800000 */
[----:B------:R-:W-:Y:S02]  /*4800*/  FSEL R93, R69, -INF , P6 ;  /* 0xff800000455d7808 */ /* 0x000fe40003000000 */
[----:B------:R-:W-:Y:S02]  /*4810*/  FMNMX R105, R56, R102, !PT ;  /* 0x0000006638697209 */ /* 0x000fe40007800000 */
[----:B------:R-:W-:Y:S02]  /*4820*/  FSEL R69, R71, -INF , P5 ;  /* 0xff80000047457808 */ /* 0x000fe40002800000 */
[----:B------:R-:W-:Y:S02]  /*4830*/  FMNMX R95, R94, R92, !PT ;  /* 0x0000005c5e5f7209 */ /* 0x000fe40007800000 */
[----:B------:R-:W-:Y:S02]  /*4840*/  FMNMX R71, R66, R67, !PT ;  /* 0x0000004342477209 */ /* 0x000fe40007800000 */
[----:B------:R-:W-:-:S02]  /*4850*/  FMNMX R104, R53, R104, !PT ;  /* 0x0000006835687209 */ /* 0x000fc40007800000 */
[----:B------:R-:W-:Y:S02]  /*4860*/  FMNMX R105, R54, R105, !PT ;  /* 0x0000006936697209 */ /* 0x000fe40007800000 */
[----:B------:R-:W-:Y:S02]  /*4870*/  FMNMX R95, R55, R95, !PT ;  /* 0x0000005f375f7209 */ /* 0x000fe40007800000 */
[----:B------:R-:W-:Y:S02]  /*4880*/  FMNMX R71, R60, R71, !PT ;  /* 0x000000473c477209 */ /* 0x000fe40007800000 */
        /* <DEDUP_REMOVED lines=10> */
[-C--:B------:R-:W-:Y:S02]  /*4930*/  ISETP.GE.AND P2, PT, R12, R52.reuse, PT ;  /* 0x000000340c00720c */ /* 0x080fe40003f46270 */
[----:B------:R-:W-:Y:S02]  /*4940*/  FMNMX R95, R89, R95, !PT ;  /* 0x0000005f595f7209 */ /* 0x000fe40007800000 */
[----:B------:R-:W-:Y:S02]  /*4950*/  ISETP.GE.AND P4, PT, R13, R52, PT ;  /* 0x000000340d00720c */ /* 0x000fe40003f86270 */
[----:B------:R-:W-:Y:S02]  /*4960*/  FMNMX R71, R58, R71, !PT ;  /* 0x000000473a477209 */ /* 0x000fe40007800000 */
[----:B------:R-:W-:-:S02]  /*4970*/  FMNMX R104, R101, R104, !PT ;  /* 0x0000006865687209 */ /* 0x000fc40007800000 */
[----:B------:R-:W-:Y:S02]  /*4980*/  FMNMX R105, R70, R105, !PT ;  /* 0x0000006946697209 */ /* 0x000fe40007800000 */
[----:B------:R-:W-:Y:S02]  /*4990*/  FSEL R68, R68, -INF , P2 ;  /* 0xff80000044447808 */ /* 0x000fe40001000000 */
[----:B------:R-:W-:Y:S02]  /*49a0*/  FMNMX R95, R59, R95, !PT ;  /* 0x0000005f3b5f7209 */ /* 0x000fe40007800000 */
[----:B------:R-:W-:Y:S02]  /*49b0*/  FSEL R65, R65, -INF , P4 ;  /* 0xff80000041417808 */ /* 0x000fe40002000000 */
[----:B------:R-:W-:Y:S02]  /*49c0*/  FMNMX R71, R64, R71, !PT ;  /* 0x0000004740477209 */ /* 0x000fe40007800000 */
[----:B------:R-:W-:-:S02]  /*49d0*/  FMNMX R104, R93, R104, !PT ;  /* 0x000000685d687209 */ /* 0x000fc40007800000 */
[----:B------:R-:W-:Y:S02]  /*49e0*/  FMNMX R105, R69, R105, !PT ;  /* 0x0000006945697209 */ /* 0x000fe40007800000 */
[----:B------:R-:W-:Y:S02]  /*49f0*/  FMNMX R95, R68, R95, !PT ;  /* 0x0000005f445f7209 */ /* 0x000fe40007800000 */
[----:B------:R-:W-:Y:S01]  /*4a00*/  FMNMX R71, R65, R71, !PT ;  /* 0x0000004741477209 */ /* 0x000fe20007800000 */
[----:B------:R-:W1:Y:S04]  /*4a10*/  SHFL.BFLY PT, R106, R104, 0x2, 0x1f ;  /* 0x0c401f00686a7f89 */ /* 0x000e6800000e0000 */
[----:B------:R-:W0:Y:S04]  /*4a20*/  SHFL.BFLY PT, R107, R105, 0x2, 0x1f ;  /* 0x0c401f00696b7f89 */ /* 0x000e2800000e0000 */
[----:B------:R-:W0:Y:S04]  /*4a30*/  SHFL.BFLY PT, R103, R95, 0x2, 0x1f ;  /* 0x0c401f005f677f89 */ /* 0x000e2800000e0000 */
[----:B------:R-:W0:Y:S01]  /*4a40*/  SHFL.BFLY PT, R52, R71, 0x2, 0x1f ;  /* 0x0c401f0047347f89 */ /* 0x000e2200000e0000 */
[----:B-1----:R-:W-:-:S02]  /*4a50*/  FMNMX R106, R104, R106, !PT ;  /* 0x0000006a686a7209 */ /* 0x002fc40007800000 */
[----:B0-----:R-:W-:Y:S02]  /*4a60*/  FMNMX R107, R105, R107, !PT ;  /* 0x0000006b696b7209 */ /* 0x001fe40007800000 */
[----:B------:R-:W-:Y:S02]  /*4a70*/  FMNMX R103, R95, R103, !PT ;  /* 0x000000675f677209 */ /* 0x000fe40007800000 */
[----:B------:R-:W-:Y:S01]  /*4a80*/  FMNMX R52, R71, R52, !PT ;  /* 0x0000003447347209 */ /* 0x000fe20007800000 */
[----:B------:R-:W0:Y:S04]  /*4a90*/  SHFL.BFLY PT, R95, R107, 0x1, 0x1f ;  /* 0x0c201f006b5f7f89 */ /* 0x000e2800000e0000 */
[----:B------:R-:W1:Y:S04]  /*4aa0*/  SHFL.BFLY PT, R71, R106, 0x1, 0x1f ;  /* 0x0c201f006a477f89 */ /* 0x000e6800000e0000 */
[----:B------:R-:W1:Y:S04]  /*4ab0*/  SHFL.BFLY PT, R104, R103, 0x1, 0x1f ;  /* 0x0c201f0067687f89 */ /* 0x000e6800000e0000 */
[----:B------:R-:W1:Y:S01]  /*4ac0*/  SHFL.BFLY PT, R105, R52, 0x1, 0x1f ;  /* 0x0c201f0034697f89 */ /* 0x000e6200000e0000 */
[----:B0-----:R-:W-:-:S02]  /*4ad0*/  FMNMX R95, R107, R95, !PT ;  /* 0x0000005f6b5f7209 */ /* 0x001fc40007800000 */
[----:B-1----:R-:W-:Y:S01]  /*4ae0*/  FMNMX R71, R106, R71, !PT ;  /* 0x000000476a477209 */ /* 0x002fe20007800000 */
[----:B------:R-:W-:Y:S01]  /*4af0*/  BAR.SYNC.DEFER_BLOCKING 0x0 ;  /* 0x0000000000007b1d */ /* 0x000fe20000010000 */
[----:B------:R-:W-:Y:S02]  /*4b00*/  FMNMX R104, R103, R104, !PT ;  /* 0x0000006867687209 */ /* 0x000fe40007800000 */
[----:B------:R-:W-:-:S03]  /*4b10*/  FMNMX R105, R52, R105, !PT ;  /* 0x0000006934697209 */ /* 0x000fc60007800000 */
[----:B------:R-:W-:Y:S04]  /*4b20*/  @!P1 STS [R181], R71 ;  /* 0x00000047b5009388 */ /* 0x000fe80000000800 */
[----:B------:R-:W-:Y:S04]  /*4b30*/  @!P1 STS [R180], R95 ;  /* 0x0000005fb4009388 */ /* 0x000fe80000000800 */
[----:B------:R-:W-:Y:S04]  /*4b40*/  @!P1 STS [R179], R104 ;  /* 0x00000068b3009388 */ /* 0x000fe80000000800 */
[----:B------:R-:W-:Y:S01]  /*4b50*/  @!P1 STS [R178], R105 ;  /* 0x00000069b2009388 */ /* 0x000fe20000000800 */
[----:B------:R-:W-:-:S03]  /*4b60*/  LOP3.LUT R212, R192, 0x7f, RZ, 0xc0, !PT ;  /* 0x0000007fc0d47812 */ /* 0x000fc600078ec0ff */
[----:B------:R-:W-:Y:S06]  /*4b70*/  BAR.SYNC.DEFER_BLOCKING 0x0 ;  /* 0x0000000000007b1d */ /* 0x000fec0000010000 */
[----:B------:R-:W0:Y:S04]  /*4b80*/  LDS R52, [R212.X4] ;  /* 0x00000000d4347984 */ /* 0x000e280000004800 */
[----:B0-----:R-:W0:Y:S02]  /*4b90*/  SHFL.BFLY PT, R71, R52, 0x2, 0x1f ;  /* 0x0c401f0034477f89 */ /* 0x001e2400000e0000 */
[----:B0-----:R-:W-:-:S05]  /*4ba0*/  FMNMX R71, R52, R71, !PT ;  /* 0x0000004734477209 */ /* 0x001fca0007800000 */
[----:B------:R-:W0:Y:S02]  /*4bb0*/  SHFL.BFLY PT, R52, R71, 0x1, 0x1f ;  /* 0x0c201f0047347f89 */ /* 0x000e2400000e0000 */
[----:B0-----:R-:W-:-:S05]  /*4bc0*/  FMNMX R52, R71, R52, !PT ;  /* 0x0000003447347209 */ /* 0x001fca0007800000 */
[----:B------:R-:W-:Y:S04]  /*4bd0*/  @!P1 STS [R212.X4], R52 ;  /* 0x00000034d4009388 */ /* 0x000fe80000004800 */
[----:B------:R-:W-:Y:S01]  /*4be0*/  BAR.SYNC.DEFER_BLOCKING 0x0 ;  /* 0x0000000000007b1d */ /* 0x000fe20000010000 */
[----:B------:R-:W-:-:S05]  /*4bf0*/  LOP3.LUT R192, R192, 0x1c, RZ, 0xc0, !PT ;  /* 0x0000001cc0c07812 */ /* 0x000fca00078ec0ff */
[----:B------:R0:W1:Y:S04]  /*4c00*/  LDS R52, [R192.X4] ;  /* 0x00000000c0347984 */ /* 0x0000680000004800 */
[----:B------:R-:W2:Y:S04]  /*4c10*/  LDS R95, [R14.X16] ;  /* 0x000000000e5f7984 */ /* 0x000ea8000000c800 */
[----:B------:R-:W2:Y:S04]  /*4c20*/  LDS R71, [R15.X16] ;  /* 0x000000000f477984 */ /* 0x000ea8000000c800 */
[----:B0-----:R-:W3:Y:S01]  /*4c30*/  LDL.64 R192, [R1+0x50] ;  /* 0x0000500001c07983 */ /* 0x001ee20000100a00 */
[----:B-1----:R-:W-:-:S05]  /*4c40*/  FMNMX R52, R52, R153, !PT ;  /* 0x0000009934347209 */ /* 0x002fca0007800000 */
[----:B------:R-:W-:-:S04]  /*4c50*/  FADD R53, R53, -R52 ;  /* 0x8000003435357221 */ /* 0x000fc80000000000 */
[----:B------:R-:W-:-:S04]  /*4c60*/  FMUL R53, R53, 1.4426950216293334961 ;  /* 0x3fb8aa3b35357820 */ /* 0x000fc80000400000 */
[----:B------:R2:W-:Y:S02]  /*4c70*/  MUFU.EX2 R109, R53 ;  /* 0x00000035006d7308 */ /* 0x0005e40000000800 */
[----:B--2---:R-:W-:-:S05]  /*4c80*/  FMNMX R53, R95, R152, !PT ;  /* 0x000000985f357209 */ /* 0x004fca0007800000 */
[----:B------:R-:W-:-:S04]  /*4c90*/  FADD R90, R90, -R53 ;  /* 0x800000355a5a7221 */ /* 0x000fc80000000000 */
[----:B------:R-:W-:-:S04]  /*4ca0*/  FMUL R90, R90, 1.4426950216293334961 ;  /* 0x3fb8aa3b5a5a7820 */ /* 0x000fc80000400000 */
[----:B------:R0:W-:Y:S02]  /*4cb0*/  MUFU.EX2 R115, R90 ;  /* 0x0000005a00737308 */ /* 0x0001e40000000800 */
[--C-:B0-----:R-:W-:Y:S02]  /*4cc0*/  FADD R90, R70, -R53.reuse ;  /* 0x80000035465a7221 */ /* 0x101fe40000000000 */
[----:B------:R-:W0:Y:S01]  /*4cd0*/  LDS R70, [R16.X16] ;  /* 0x0000000010467984 */ /* 0x000e22000000c800 */
[----:B------:R-:W-:-:S04]  /*4ce0*/  FADD R54, R54, -R53 ;  /* 0x8000003536367221 */ /* 0x000fc80000000000 */
[----:B------:R-:W-:-:S04]  /*4cf0*/  FMUL R54, R54, 1.4426950216293334961 ;  /* 0x3fb8aa3b36367820 */ /* 0x000fc80000400000 */
[----:B------:R1:W-:Y:S02]  /*4d00*/  MUFU.EX2 R112, R54 ;  /* 0x0000003600707308 */ /* 0x0003e40000000800 */
[----:B-1----:R-:W-:-:S05]  /*4d10*/  FMNMX R54, R71, R151, !PT ;  /* 0x0000009747367209 */ /* 0x002fca0007800000 */
[----:B------:R-:W-:-:S04]  /*4d20*/  FADD R55, R55, -R54 ;  /* 0x8000003637377221 */ /* 0x000fc80000000000 */
[----:B------:R-:W-:Y:S02]  /*4d30*/  FMUL R55, R55, 1.4426950216293334961 ;  /* 0x3fb8aa3b37377820 */ /* 0x000fe40000400000 */
[--C-:B------:R-:W-:Y:S02]  /*4d40*/  FADD R97, R97, -R52.reuse ;  /* 0x8000003461617221 */ /* 0x100fe40000000000 */
[----:B------:R0:W-:Y:S01]  /*4d50*/  MUFU.EX2 R131, R55 ;  /* 0x0000003700837308 */ /* 0x0001e20000000800 */
[----:B------:R-:W-:Y:S02]  /*4d60*/  FADD R99, R99, -R52 ;  /* 0x8000003463637221 */ /* 0x000fe40000000000 */
[----:B------:R-:W-:Y:S02]  /*4d70*/  FADD R59, R59, -R54 ;  /* 0x800000363b3b7221 */ /* 0x000fe40000000000 */
[----:B------:R-:W-:Y:S02]  /*4d80*/  FADD R107, R57, -R52 ;  /* 0x80000034396b7221 */ /* 0x000fe40000000000 */
[----:B------:R-:W-:Y:S01]  /*4d90*/  FMUL R97, R97, 1.4426950216293334961 ;  /* 0x3fb8aa3b61617820 */ /* 0x000fe20000400000 */
[----:B0-----:R-:W-:Y:S01]  /*4da0*/  FMNMX R55, R70, R150, !PT ;  /* 0x0000009646377209 */ /* 0x001fe20007800000 */
[----:B------:R-:W-:-:S02]  /*4db0*/  FADD R102, R102, -R53 ;  /* 0x8000003566667221 */ /* 0x000fc40000000000 */
[--C-:B------:R-:W-:Y:S02]  /*4dc0*/  FADD R96, R96, -R53.reuse ;  /* 0x8000003560607221 */ /* 0x100fe40000000000 */
[----:B------:R-:W-:Y:S02]  /*4dd0*/  FMUL R59, R59, 1.4426950216293334961 ;  /* 0x3fb8aa3b3b3b7820 */ /* 0x000fe40000400000 */
[----:B------:R-:W-:Y:S02]  /*4de0*/  FMUL R57, R99, 1.4426950216293334961 ;  /* 0x3fb8aa3b63397820 */ /* 0x000fe40000400000 */
[----:B------:R-:W-:Y:S01]  /*4df0*/  FADD R95, R56, -R53 ;  /* 0x80000035385f7221 */ /* 0x000fe20000000000 */
[----:B------:R0:W-:Y:S01]  /*4e00*/  MUFU.EX2 R99, R97 ;  /* 0x0000006100637308 */ /* 0x0001e20000000800 */
[----:B------:R-:W-:Y:S02]  /*4e10*/  FADD R67, R67, -R55 ;  /* 0x8000003743437221 */ /* 0x000fe40000000000 */
[----:B------:R-:W-:-:S02]  /*4e20*/  FMUL R107, R107, 1.4426950216293334961 ;  /* 0x3fb8aa3b6b6b7820 */ /* 0x000fc40000400000 */
[--C-:B------:R-:W-:Y:S02]  /*4e30*/  FADD R94, R94, -R54.reuse ;  /* 0x800000365e5e7221 */ /* 0x100fe40000000000 */
[----:B------:R-:W-:Y:S01]  /*4e40*/  FADD R92, R92, -R54 ;  /* 0x800000365c5c7221 */ /* 0x000fe20000000000 */
[----:B------:R1:W-:Y:S01]  /*4e50*/  MUFU.EX2 R130, R59 ;  /* 0x0000003b00827308 */ /* 0x0003e20000000800 */
[----:B0-----:R-:W-:Y:S02]  /*4e60*/  FMUL R97, R102, 1.4426950216293334961 ;  /* 0x3fb8aa3b66617820 */ /* 0x001fe40000400000 */
[----:B------:R-:W-:Y:S02]  /*4e70*/  FADD R66, R66, -R55 ;  /* 0x8000003742427221 */ /* 0x000fe40000000000 */
[----:B------:R-:W-:Y:S02]  /*4e80*/  FMUL R96, R96, 1.4426950216293334961 ;  /* 0x3fb8aa3b60607820 */ /* 0x000fe40000400000 */
[----:B------:R-:W-:-:S02]  /*4e90*/  FMUL R95, R95, 1.4426950216293334961 ;  /* 0x3fb8aa3b5f5f7820 */ /* 0x000fc40000400000 */
[----:B-1----:R-:W-:Y:S02]  /*4ea0*/  FMUL R59, R67, 1.4426950216293334961 ;  /* 0x3fb8aa3b433b7820 */ /* 0x002fe40000400000 */
[----:B------:R-:W-:Y:S02]  /*4eb0*/  FMUL R94, R94, 1.4426950216293334961 ;  /* 0x3fb8aa3b5e5e7820 */ /* 0x000fe40000400000 */
[----:B------:R-:W-:Y:S01]  /*4ec0*/  FMUL R92, R92, 1.4426950216293334961 ;  /* 0x3fb8aa3b5c5c7820 */ /* 0x000fe20000400000 */
[----:B------:R-:W-:Y:S01]  /*4ed0*/  MUFU.EX2 R107, R107 ;  /* 0x0000006b006b7308 */ /* 0x000fe20000000800 */
[----:B------:R-:W-:Y:S02]  /*4ee0*/  FMUL R66, R66, 1.4426950216293334961 ;  /* 0x3fb8aa3b42427820 */ /* 0x000fe40000400000 */
[----:B------:R-:W-:Y:S02]  /*4ef0*/  FADD R60, R60, -R55 ;  /* 0x800000373c3c7221 */ /* 0x000fe40000000000 */
[----:B------:R-:W-:-:S03]  /*4f00*/  FADD R61, R61, -R54 ;  /* 0x800000363d3d7221 */ /* 0x000fc60000000000 */
[----:B------:R-:W-:Y:S01]  /*4f10*/  MUFU.EX2 R57, R57 ;  /* 0x0000003900397308 */ /* 0x000fe20000000800 */
[----:B------:R-:W-:Y:S02]  /*4f20*/  FMUL R60, R60, 1.4426950216293334961 ;  /* 0x3fb8aa3b3c3c7820 */ /* 0x000fe40000400000 */
[----:B------:R-:W-:Y:S02]  /*4f30*/  FADD R62, R62, -R55 ;  /* 0x800000373e3e7221 */ /* 0x000fe40000000000 */
[----:B------:R-:W-:-:S03]  /*4f40*/  FADD R98, R98, -R52 ;  /* 0x8000003462627221 */ /* 0x000fc60000000000 */
[----:B------:R-:W-:Y:S01]  /*4f50*/  MUFU.EX2 R113, R95 ;  /* 0x0000005f00717308 */ /* 0x000fe20000000800 */
[----:B------:R-:W-:Y:S02]  /*4f60*/  FMUL R61, R61, 1.4426950216293334961 ;  /* 0x3fb8aa3b3d3d7820 */ /* 0x000fe40000400000 */
[----:B------:R-:W-:-:S05]  /*4f70*/  FADD R88, R88, -R54 ;  /* 0x8000003658587221 */ /* 0x000fca0000000000 */
[----:B------:R-:W-:Y:S01]  /*4f80*/  MUFU.EX2 R97, R97 ;  /* 0x0000006100617308 */ /* 0x000fe20000000800 */
[----:B------:R-:W-:-:S07]  /*4f90*/  FMUL R62, R62, 1.4426950216293334961 ;  /* 0x3fb8aa3b3e3e7820 */ /* 0x000fce0000400000 */
[----:B------:R-:W-:Y:S01]  /*4fa0*/  MUFU.EX2 R106, R96 ;  /* 0x00000060006a7308 */ /* 0x000fe20000000800 */
[----:B------:R-:W-:-:S07]  /*4fb0*/  FADD R63, R63, -R55 ;  /* 0x800000373f3f7221 */ /* 0x000fce0000000000 */
[----:B------:R-:W-:Y:S01]  /*4fc0*/  MUFU.EX2 R129, R94 ;  /* 0x0000005e00817308 */ /* 0x000fe20000000800 */
[----:B------:R-:W-:-:S07]  /*4fd0*/  FMUL R98, R98, 1.4426950216293334961 ;  /* 0x3fb8aa3b62627820 */ /* 0x000fce0000400000 */
[----:B------:R-:W0:Y:S01]  /*4fe0*/  MUFU.EX2 R96, R92 ;  /* 0x0000005c00607308 */ /* 0x000e220000000800 */
[----:B------:R-:W-:Y:S02]  /*4ff0*/  FADD R100, R100, -R52 ;  /* 0x8000003464647221 */ /* 0x000fe40000000000 */
[----:B------:R-:W-:-:S05]  /*5000*/  FADD R64, R64, -R55 ;  /* 0x8000003740407221 */ /* 0x000fca0000000000 */
[----:B------:R-:W-:Y:S01]  /*5010*/  MUFU.EX2 R114, R66 ;  /* 0x0000004200727308 */ /* 0x000fe20000000800 */
[----:B------:R-:W-:-:S07]  /*5020*/  FADD R91, R91, -R53 ;  /* 0x800000355b5b7221 */ /* 0x000fce0000000000 */
[----:B------:R-:W1:Y:S01]  /*5030*/  MUFU.EX2 R59, R59 ;  /* 0x0000003b003b7308 */ /* 0x000e620000000800 */
[----:B------:R-:W-:Y:S02]  /*5040*/  FMUL R88, R88, 1.4426950216293334961 ;  /* 0x3fb8aa3b58587820 */ /* 0x000fe40000400000 */
[----:B------:R-:W-:-:S05]  /*5050*/  FADD R89, R89, -R54 ;  /* 0x8000003659597221 */ /* 0x000fca0000000000 */
[----:B------:R-:W2:Y:S01]  /*5060*/  MUFU.EX2 R117, R60 ;  /* 0x0000003c00757308 */ /* 0x000ea20000000800 */
[----:B------:R-:W-:Y:S02]  /*5070*/  FMUL R63, R63, 1.4426950216293334961 ;  /* 0x3fb8aa3b3f3f7820 */ /* 0x000fe40000400000 */
[----:B------:R-:W-:Y:S02]  /*5080*/  FADD R58, R58, -R55 ;  /* 0x800000373a3a7221 */ /* 0x000fe40000000000 */
[----:B------:R-:W-:-:S03]  /*5090*/  FMUL R100, R100, 1.4426950216293334961 ;  /* 0x3fb8aa3b64647820 */ /* 0x000fc60000400000 */
[----:B------:R0:W0:Y:S01]  /*50a0*/  MUFU.EX2 R103, R61 ;  /* 0x0000003d00677308 */ /* 0x0000220000000800 */
[----:B------:R-:W-:Y:S02]  /*50b0*/  FADD R101, R101, -R52 ;  /* 0x8000003465657221 */ /* 0x000fe40000000000 */
[----:B------:R-:W-:Y:S02]  /*50c0*/  FMUL R64, R64, 1.4426950216293334961 ;  /* 0x3fb8aa3b40407820 */ /* 0x000fe40000400000 */
[----:B------:R-:W-:-:S03]  /*50d0*/  FMUL R91, R91, 1.4426950216293334961 ;  /* 0x3fb8aa3b5b5b7820 */ /* 0x000fc60000400000 */
[----:B------:R-:W0:Y:S01]  /*50e0*/  MUFU.EX2 R102, R62 ;  /* 0x0000003e00667308 */ /* 0x000e220000000800 */
[----:B------:R-:W-:Y:S02]  /*50f0*/  FMUL R89, R89, 1.4426950216293334961 ;  /* 0x3fb8aa3b59597820 */ /* 0x000fe40000400000 */
[----:B------:R-:W-:-:S05]  /*5100*/  FMUL R58, R58, 1.4426950216293334961 ;  /* 0x3fb8aa3b3a3a7820 */ /* 0x000fca0000400000 */
[----:B------:R-:W1:Y:S01]  /*5110*/  MUFU.EX2 R108, R98 ;  /* 0x00000062006c7308 */ /* 0x000e620000000800 */
[----:B------:R-:W-:Y:S02]  /*5120*/  FMUL R101, R101, 1.4426950216293334961 ;  /* 0x3fb8aa3b65657820 */ /* 0x000fe40000400000 */
[----:B------:R-:W-:Y:S02]  /*5130*/  FADD R93, R93, -R52 ;  /* 0x800000345d5d7221 */ /* 0x000fe40000000000 */
[----:B------:R-:W-:-:S03]  /*5140*/  FMUL R90, R90, 1.4426950216293334961 ;  /* 0x3fb8aa3b5a5a7820 */ /* 0x000fc60000400000 */
[----:B------:R-:W2:Y:S01]  /*5150*/  MUFU.EX2 R132, R88 ;  /* 0x0000005800847308 */ /* 0x000ea20000000800 */
[----:B------:R-:W-:Y:S02]  /*5160*/  FADD R69, R69, -R53 ;  /* 0x8000003545457221 */ /* 0x000fe40000000000 */
[----:B------:R-:W-:Y:S02]  /*5170*/  FADD R68, R68, -R54 ;  /* 0x8000003644447221 */ /* 0x000fe40000000000 */
[----:B0-----:R-:W-:-:S03]  /*5180*/  FADD R61, R129, R96 ;  /* 0x00000060813d7221 */ /* 0x001fc60000000000 */
[----:B------:R0:W2:Y:S01]  /*5190*/  MUFU.EX2 R110, R63 ;  /* 0x0000003f006e7308 */ /* 0x0000a20000000800 */
[----:B------:R-:W-:Y:S02]  /*51a0*/  FADD R65, R65, -R55 ;  /* 0x8000003741417221 */ /* 0x000fe40000000000 */
[----:B-1----:R-:W-:-:S05]  /*51b0*/  FADD R60, R114, R59 ;  /* 0x0000003b723c7221 */ /* 0x002fca0000000000 */
[----:B------:R-:W1:Y:S01]  /*51c0*/  MUFU.EX2 R105, R100 ;  /* 0x0000006400697308 */ /* 0x000e620000000800 */
[----:B0-----:R-:W-:Y:S02]  /*51d0*/  FADD R63, R107, R57 ;  /* 0x000000396b3f7221 */ /* 0x001fe40000000000 */
[----:B------:R-:W-:-:S05]  /*51e0*/  FMUL R93, R93, 1.4426950216293334961 ;  /* 0x3fb8aa3b5d5d7820 */ /* 0x000fca0000400000 */
[----:B------:R0:W-:Y:S01]  /*51f0*/  MUFU.EX2 R128, R64 ;  /* 0x0000004000807308 */ /* 0x0001e20000000800 */
[----:B------:R-:W-:Y:S02]  /*5200*/  FADD R63, R109, R63 ;  /* 0x0000003f6d3f7221 */ /* 0x000fe40000000000 */
[----:B------:R-:W-:-:S05]  /*5210*/  FMUL R69, R69, 1.4426950216293334961 ;  /* 0x3fb8aa3b45457820 */ /* 0x000fca0000400000 */
[----:B------:R-:W1:Y:S01]  /*5220*/  MUFU.EX2 R98, R91 ;  /* 0x0000005b00627308 */ /* 0x000e620000000800 */
[----:B0-----:R-:W-:Y:S02]  /*5230*/  FADD R64, R113, R97 ;  /* 0x0000006171407221 */ /* 0x001fe40000000000 */
[----:B------:R-:W-:Y:S02]  /*5240*/  FMUL R68, R68, 1.4426950216293334961 ;  /* 0x3fb8aa3b44447820 */ /* 0x000fe40000400000 */
[----:B------:R-:W-:-:S03]  /*5250*/  FADD R64, R112, R64 ;  /* 0x0000004070407221 */ /* 0x000fc60000000000 */
[----:B------:R-:W0:Y:S01]  /*5260*/  MUFU.EX2 R95, R89 ;  /* 0x00000059005f7308 */ /* 0x000e220000000800 */
[----:B------:R-:W-:Y:S02]  /*5270*/  FADD R61, R131, R61 ;  /* 0x0000003d833d7221 */ /* 0x000fe40000000000 */
[----:B------:R-:W-:-:S05]  /*5280*/  FMUL R65, R65, 1.4426950216293334961 ;  /* 0x3fb8aa3b41417820 */ /* 0x000fca0000400000 */
[----:B------:R-:W0:Y:S01]  /*5290*/  MUFU.EX2 R94, R58 ;  /* 0x0000003a005e7308 */ /* 0x000e220000000800 */
[----:B--2---:R-:W-:Y:S02]  /*52a0*/  FADD R60, R117, R60 ;  /* 0x0000003c753c7221 */ /* 0x004fe40000000000 */
[----:B------:R-:W-:-:S05]  /*52b0*/  FADD R63, R99, R63 ;  /* 0x0000003f633f7221 */ /* 0x000fca0000000000 */
[----:B------:R-:W2:Y:S01]  /*52c0*/  MUFU.EX2 R111, R101 ;  /* 0x00000065006f7308 */ /* 0x000ea20000000800 */
[----:B------:R-:W-:Y:S02]  /*52d0*/  FADD R64, R106, R64 ;  /* 0x000000406a407221 */ /* 0x000fe40000000000 */
[----:B------:R-:W-:-:S05]  /*52e0*/  FADD R61, R103, R61 ;  /* 0x0000003d673d7221 */ /* 0x000fca0000000000 */
[----:B------:R-:W0:Y:S01]  /*52f0*/  MUFU.EX2 R116, R90 ;  /* 0x0000005a00747308 */ /* 0x000e220000000800 */
[----:B------:R-:W-:Y:S02]  /*5300*/  FADD R60, R102, R60 ;  /* 0x0000003c663c7221 */ /* 0x000fe40000000000 */
[----:B------:R-:W-:-:S05]  /*5310*/  FADD R63, R108, R63 ;  /* 0x0000003f6c3f7221 */ /* 0x000fca0000000000 */
[----:B------:R-:W0:Y:S01]  /*5320*/  MUFU.EX2 R56, R93 ;  /* 0x0000005d00387308 */ /* 0x000e220000000800 */
[----:B------:R-:W-:Y:S02]  /*5330*/  FADD R64, R115, R64 ;  /* 0x0000004073407221 */ /* 0x000fe40000000000 */
[----:B------:R-:W-:-:S05]  /*5340*/  FADD R61, R132, R61 ;  /* 0x0000003d843d7221 */ /* 0x000fca0000000000 */
[----:B------:R-:W0:Y:S01]  /*5350*/  MUFU.EX2 R104, R69 ;  /* 0x0000004500687308 */ /* 0x000e220000000800 */
[----:B------:R-:W-:-:S07]  /*5360*/  FADD R60, R110, R60 ;  /* 0x0000003c6e3c7221 */ /* 0x000fce0000000000 */
[----:B------:R-:W3:Y:S01]  /*5370*/  MUFU.EX2 R101, R68 ;  /* 0x0000004400657308 */ /* 0x000ee20000000800 */
[----:B-1----:R-:W-:-:S07]  /*5380*/  FADD R63, R105, R63 ;  /* 0x0000003f693f7221 */ /* 0x002fce0000000000 */
[----:B------:R-:W1:Y:S01]  /*5390*/  MUFU.EX2 R100, R65 ;  /* 0x0000004100647308 */ /* 0x000e620000000800 */
[----:B------:R-:W-:Y:S02]  /*53a0*/  FADD R64, R98, R64 ;  /* 0x0000004062407221 */ /* 0x000fe40000000000 */
[----:B0-----:R-:W-:Y:S02]  /*53b0*/  FADD R61, R95, R61 ;  /* 0x0000003d5f3d7221 */ /* 0x001fe40000000000 */
[----:B------:R-:W-:Y:S02]  /*53c0*/  FADD R60, R94, R60 ;  /* 0x0000003c5e3c7221 */ /* 0x000fe40000000000 */
[----:B--2---:R-:W-:Y:S02]  /*53d0*/  FADD R63, R111, R63 ;  /* 0x0000003f6f3f7221 */ /* 0x004fe40000000000 */
[----:B------:R-:W-:Y:S02]  /*53e0*/  FADD R64, R116, R64 ;  /* 0x0000004074407221 */ /* 0x000fe40000000000 */
[----:B------:R-:W-:-:S02]  /*53f0*/  FADD R61, R130, R61 ;  /* 0x0000003d823d7221 */ /* 0x000fc40000000000 */
[----:B------:R-:W-:Y:S02]  /*5400*/  FADD R60, R128, R60 ;  /* 0x0000003c803c7221 */ /* 0x000fe40000000000 */
[----:B------:R-:W-:Y:S02]  /*5410*/  FADD R63, R56, R63 ;  /* 0x0000003f383f7221 */ /* 0x000fe40000000000 */
[----:B------:R-:W-:Y:S02]  /*5420*/  FADD R64, R104, R64 ;  /* 0x0000004068407221 */ /* 0x000fe40000000000 */
[----:B---3--:R-:W-:Y:S02]  /*5430*/  FADD R61, R101, R61 ;  /* 0x0000003d653d7221 */ /* 0x008fe40000000000 */
[----:B-1----:R-:W-:Y:S01]  /*5440*/  FADD R60, R100, R60 ;  /* 0x0000003c643c7221 */ /* 0x002fe20000000000 */
[----:B------:R-:W0:Y:S04]  /*5450*/  SHFL.BFLY PT, R65, R63, 0x2, 0x1f ;  /* 0x0c401f003f417f89 */ /* 0x000e2800000e0000 */
[----:B------:R-:W1:Y:S04]  /*5460*/  SHFL.BFLY PT, R66, R64, 0x2, 0x1f ;  /* 0x0c401f0040427f89 */ /* 0x000e6800000e0000 */
[----:B------:R-:W2:Y:S04]  /*5470*/  SHFL.BFLY PT, R62, R61, 0x2, 0x1f ;  /* 0x0c401f003d3e7f89 */ /* 0x000ea800000e0000 */
[----:B------:R-:W3:Y:S01]  /*5480*/  SHFL.BFLY PT, R58, R60, 0x2, 0x1f ;  /* 0x0c401f003c3a7f89 */ /* 0x000ee200000e0000 */
[----:B0-----:R-:W-:-:S02]  /*5490*/  FADD R65, R63, R65 ;  /* 0x000000413f417221 */ /* 0x001fc40000000000 */
[----:B-1----:R-:W-:Y:S02]  /*54a0*/  FADD R66, R64, R66 ;  /* 0x0000004240427221 */ /* 0x002fe40000000000 */
[----:B--2---:R-:W-:Y:S02]  /*54b0*/  FADD R62, R61, R62 ;  /* 0x0000003e3d3e7221 */ /* 0x004fe40000000000 */
[----:B---3--:R-:W-:Y:S01]  /*54c0*/  FADD R58, R60, R58 ;  /* 0x0000003a3c3a7221 */ /* 0x008fe20000000000 */
[----:B------:R-:W0:Y:S04]  /*54d0*/  SHFL.BFLY PT, R61, R66, 0x1, 0x1f ;  /* 0x0c201f00423d7f89 */ /* 0x000e2800000e0000 */
[----:B------:R-:W1:Y:S04]  /*54e0*/  SHFL.BFLY PT, R60, R65, 0x1, 0x1f ;  /* 0x0c201f00413c7f89 */ /* 0x000e6800000e0000 */
[----:B------:R-:W2:Y:S04]  /*54f0*/  SHFL.BFLY PT, R63, R62, 0x1, 0x1f ;  /* 0x0c201f003e3f7f89 */ /* 0x000ea800000e0000 */
[----:B------:R-:W3:Y:S01]  /*5500*/  SHFL.BFLY PT, R64, R58, 0x1, 0x1f ;  /* 0x0c201f003a407f89 */ /* 0x000ee200000e0000 */
[----:B0-----:R-:W-:-:S02]  /*5510*/  FADD R61, R66, R61 ;  /* 0x0000003d423d7221 */ /* 0x001fc40000000000 */
[----:B-1----:R-:W-:Y:S01]  /*5520*/  FADD R60, R65, R60 ;  /* 0x0000003c413c7221 */ /* 0x002fe20000000000 */
[----:B------:R-:W-:Y:S01]  /*5530*/  BAR.SYNC.DEFER_BLOCKING 0x0 ;  /* 0x0000000000007b1d */ /* 0x000fe20000010000 */
[----:B--2---:R-:W-:Y:S02]  /*5540*/  FADD R63, R62, R63 ;  /* 0x0000003f3e3f7221 */ /* 0x004fe40000000000 */
[----:B---3--:R-:W-:-:S03]  /*5550*/  FADD R64, R58, R64 ;  /* 0x000000403a407221 */ /* 0x008fc60000000000 */
[----:B------:R-:W-:Y:S04]  /*5560*/  @!P1 STS [R181], R60 ;  /* 0x0000003cb5009388 */ /* 0x000fe80000000800 */
[----:B------:R-:W-:Y:S04]  /*5570*/  @!P1 STS [R180], R61 ;  /* 0x0000003db4009388 */ /* 0x000fe80000000800 */
[----:B------:R-:W-:Y:S04]  /*5580*/  @!P1 STS [R179], R63 ;  /* 0x0000003fb3009388 */ /* 0x000fe80000000800 */
[----:B------:R-:W-:Y:S04]  /*5590*/  @!P1 STS [R178], R64 ;  /* 0x00000040b2009388 */ /* 0x000fe80000000800 */
[----:B------:R-:W-:Y:S06]  /*55a0*/  BAR.SYNC.DEFER_BLOCKING 0x0 ;  /* 0x0000000000007b1d */ /* 0x000fec0000010000 */
[----:B------:R-:W0:Y:S04]  /*55b0*/  LDS R58, [R212.X4] ;  /* 0x00000000d43a7984 */ /* 0x000e280000004800 */
[----:B0-----:R-:W0:Y:S02]  /*55c0*/  SHFL.BFLY PT, R60, R58, 0x2, 0x1f ;  /* 0x0c401f003a3c7f89 */ /* 0x001e2400000e0000 */
[----:B0-----:R-:W-:-:S05]  /*55d0*/  FADD R58, R58, R60 ;  /* 0x0000003c3a3a7221 */ /* 0x001fca0000000000 */
[----:B------:R-:W0:Y:S02]  /*55e0*/  SHFL.BFLY PT, R60, R58, 0x1, 0x1f ;  /* 0x0c201f003a3c7f89 */ /* 0x000e2400000e0000 */
[----:B0-----:R-:W-:-:S05]  /*55f0*/  FADD R58, R58, R60 ;  /* 0x0000003c3a3a7221 */ /* 0x001fca0000000000 */
[----:B------:R0:W-:Y:S01]  /*5600*/  @!P1 STS [R212.X4], R58 ;  /* 0x0000003ad4009388 */ /* 0x0001e20000004800 */
[----:B------:R-:W-:-:S03]  /*5610*/  IMAD.WIDE R60, R3, 0x2, R220 ;  /* 0x00000002033c7825 */ /* 0x000fc600078e02dc */
[----:B------:R-:W-:Y:S01]  /*5620*/  BAR.SYNC.DEFER_BLOCKING 0x0 ;  /* 0x0000000000007b1d */ /* 0x000fe20000010000 */
[----:B------:R-:W-:-:S04]  /*5630*/  IMAD.WIDE R64, R3, 0x2, R28 ;  /* 0x0000000203407825 */ /* 0x000fc800078e021c */
[----:B------:R-:W-:-:S04]  /*5640*/  IMAD.WIDE R62, R3, 0x2, R216 ;  /* 0x00000002033e7825 */ /* 0x000fc800078e02d8 */
[----:B------:R-:W-:-:S04]  /*5650*/  IMAD.WIDE R70, R3, 0x2, R204 ;  /* 0x0000000203467825 */ /* 0x000fc800078e02cc */
[C---:B------:R-:W-:Y:S01]  /*5660*/  IMAD.WIDE R68, R3.reuse, 0x2, R192 ;  /* 0x0000000203447825 */ /* 0x040fe200078e02c0 */
[----:B------:R1:W2:Y:S04]  /*5670*/  LDG.E.U16 R60, [R60.64] ;  /* 0x000000063c3c7981 */ /* 0x0002a8000c1e1500 */
[----:B0-----:R0:W3:Y:S04]  /*5680*/  LDG.E.U16 R58, [R64.64] ;  /* 0x00000006403a7981 */ /* 0x0010e8000c1e1500 */
[----:B-1----:R1:W2:Y:S01]  /*5690*/  LDG.E.U16 R61, [R62.64] ;  /* 0x000000063e3d7981 */ /* 0x0022a2000c1e1500 */
[----:B0-----:R-:W-:-:S04]  /*56a0*/  IMAD.WIDE R64, R3, 0x2, R198 ;  /* 0x0000000203407825 */ /* 0x001fc800078e02c6 */
[C---:B-1----:R-:W-:Y:S02]  /*56b0*/  IMAD.WIDE R62, R3.reuse, 0x2, R208 ;  /* 0x00000002033e7825 */ /* 0x042fe400078e02d0 */
[----:B------:R0:W2:Y:S04]  /*56c0*/  LDG.E.U16 R64, [R64.64] ;  /* 0x0000000640407981 */ /* 0x0000a8000c1e1500 */
[----:B------:R1:W2:Y:S01]  /*56d0*/  LDG.E.U16 R62, [R62.64] ;  /* 0x000000063e3e7981 */ /* 0x0002a2000c1e1500 */
[----:B------:R-:W-:-:S03]  /*56e0*/  IMAD.WIDE R90, R3, 0x2, R136 ;  /* 0x00000002035a7825 */ /* 0x000fc600078e0288 */
[----:B0-----:R0:W2:Y:S01]  /*56f0*/  LDG.E.U16 R65, [R68.64] ;  /* 0x0000000644417981 */ /* 0x0010a2000c1e1500 */
[----:B------:R-:W-:-:S03]  /*5700*/  IMAD.WIDE R88, R3, 0x2, R126 ;  /* 0x0000000203587825 */ /* 0x000fc600078e027e */
[----:B-1----:R1:W2:Y:S01]  /*5710*/  LDG.E.U16 R63, [R70.64] ;  /* 0x00000006463f7981 */ /* 0x0022a2000c1e1500 */
[----:B0-----:R-:W-:-:S04]  /*5720*/  IMAD.WIDE R68, R3, 0x2, R138 ;  /* 0x0000000203447825 */ /* 0x001fc800078e028a */
[C---:B-1----:R-:W-:Y:S02]  /*5730*/  IMAD.WIDE R70, R3.reuse, 0x2, R134 ;  /* 0x0000000203467825 */ /* 0x042fe400078e0286 */
[----:B------:R0:W2:Y:S04]  /*5740*/  LDG.E.U16 R68, [R68.64] ;  /* 0x0000000644447981 */ /* 0x0000a8000c1e1500 */
[----:B------:R1:W2:Y:S01]  /*5750*/  LDG.E.U16 R70, [R70.64] ;  /* 0x0000000646467981 */ /* 0x0002a2000c1e1500 */
[----:B------:R-:W-:-:S03]  /*5760*/  IMAD.WIDE R66, R3, 0x2, R142 ;  /* 0x0000000203427825 */ /* 0x000fc600078e028e */
[----:B0-----:R0:W2:Y:S01]  /*5770*/  LDG.E.U16 R69, [R90.64] ;  /* 0x000000065a457981 */ /* 0x0010a2000c1e1500 */
[----:B-----5:R-:W-:-:S03]  /*5780*/  IMAD.WIDE R120, R3, 0x2, R120 ;  /* 0x0000000203787825 */ /* 0x020fc600078e0278 */
[----:B------:R5:W2:Y:S01]  /*5790*/  LDG.E.U16 R66, [R66.64] ;  /* 0x0000000642427981 */ /* 0x000aa2000c1e1500 */
[----:B------:R-:W-:-:S03]  /*57a0*/  IMAD.WIDE R118, R3, 0x2, R118 ;  /* 0x0000000203767825 */ /* 0x000fc600078e0276 */
[----:B-1----:R4:W2:Y:S01]  /*57b0*/  LDG.E.U16 R71, [R88.64] ;  /* 0x0000000658477981 */ /* 0x0028a2000c1e1500 */
[----:B0-----:R-:W-:-:S04]  /*57c0*/  IMAD.WIDE R90, R3, 0x2, R122 ;  /* 0x00000002035a7825 */ /* 0x001fc800078e027a */
[C---:B------:R-:W-:Y:S02]  /*57d0*/  IMAD.WIDE R92, R3.reuse, 0x2, R140 ;  /* 0x00000002035c7825 */ /* 0x040fe400078e028c */
[----:B------:R0:W2:Y:S02]  /*57e0*/  LDG.E.U16 R90, [R90.64] ;  /* 0x000000065a5a7981 */ /* 0x0000a4000c1e1500 */
[C---:B----4-:R-:W-:Y:S02]  /*57f0*/  IMAD.WIDE R88, R3.reuse, 0x2, R124 ;  /* 0x0000000203587825 */ /* 0x050fe400078e027c */
[----:B-----5:R1:W4:Y:S02]  /*5800*/  LDG.E.U16 R67, [R92.64] ;  /* 0x000000065c437981 */ /* 0x020324000c1e1500 */
[C---:B------:R-:W-:Y:S02]  /*5810*/  IMAD.WIDE R122, R3.reuse, 0x2, R234 ;  /* 0x00000002037a7825 */ /* 0x040fe400078e02ea */
[----:B------:R5:W2:Y:S04]  /*5820*/  LDG.E.U16 R88, [R88.64] ;  /* 0x0000000658587981 */ /* 0x000aa8000c1e1500 */
[----:B0-----:R0:W2:Y:S01]  /*5830*/  LDG.E.U16 R91, [R118.64] ;  /* 0x00000006765b7981 */ /* 0x0010a2000c1e1500 */
[----:B-1----:R-:W-:-:S03]  /*5840*/  IMAD.WIDE R92, R3, 0x2, R250 ;  /* 0x00000002035c7825 */ /* 0x002fc600078e02fa */
[----:B------:R1:W2:Y:S04]  /*5850*/  LDG.E.U16 R135, [R122.64] ;  /* 0x000000067a877981 */ /* 0x0002a8000c1e1500 */
[----:B-----5:R5:W2:Y:S01]  /*5860*/  LDG.E.U16 R89, [R120.64] ;  /* 0x0000000678597981 */ /* 0x020aa2000c1e1500 */
[----:B0-----:R-:W-:-:S03]  /*5870*/  IMAD.WIDE R118, R3, 0x2, R242 ;  /* 0x0000000203767825 */ /* 0x001fc600078e02f2 */
[----:B------:R0:W2:Y:S01]  /*5880*/  LDG.E.U16 R92, [R92.64] ;  /* 0x000000065c5c7981 */ /* 0x0000a2000c1e1500 */
[----:B------:R-:W-:-:S03]  /*5890*/  IMAD.WIDE R126, R3, 0x2, R246 ;  /* 0x00000002037e7825 */ /* 0x000fc600078e02f6 */
[----:B------:R0:W2:Y:S01]  /*58a0*/  LDG.E.U16 R133, [R118.64] ;  /* 0x0000000676857981 */ /* 0x0000a2000c1e1500 */
[----:B-----5:R-:W-:-:S04]  /*58b0*/  IMAD.WIDE R120, R3, 0x2, R238 ;  /* 0x0000000203787825 */ /* 0x020fc800078e02ee */
[C---:B------:R-:W-:Y:S01]  /*58c0*/  IMAD.WIDE R124, R3.reuse, 0x2, R230 ;  /* 0x00000002037c7825 */ /* 0x040fe200078e02e6 */
[----:B------:R5:W2:Y:S03]  /*58d0*/  LDG.E.U16 R134, [R120.64] ;  /* 0x0000000678867981 */ /* 0x000aa6000c1e1500 */
[C---:B0-----:R-:W-:Y:S01]  /*58e0*/  IMAD.WIDE R118, R3.reuse, 0x2, R226 ;  /* 0x0000000203767825 */ /* 0x041fe200078e02e2 */
[----:B------:R0:W2:Y:S03]  /*58f0*/  LDG.E.U16 R93, [R126.64] ;  /* 0x000000067e5d7981 */ /* 0x0000a6000c1e1500 */
[C---:B-1----:R-:W-:Y:S01]  /*5900*/  IMAD.WIDE R122, R3.reuse, 0x2, R218 ;  /* 0x00000002037a7825 */ /* 0x042fe200078e02da */
[----:B------:R1:W2:Y:S03]  /*5910*/  LDG.E.U16 R136, [R124.64] ;  /* 0x000000067c887981 */ /* 0x0002a6000c1e1500 */
[C---:B-----5:R-:W-:Y:S01]  /*5920*/  IMAD.WIDE R120, R3.reuse, 0x2, R222 ;  /* 0x0000000203787825 */ /* 0x060fe200078e02de */
        /* <DEDUP_REMOVED lines=22> */
[----:B------:R1:W2:Y:S04]  /*5a90*/  LDG.E.U16 R199, [R122.64] ;  /* 0x000000067ac77981 */ /* 0x0002a8000c1e1500 */
[----:B-----5:R5:W2:Y:S01]  /*5aa0*/  LDG.E.U16 R127, [R118.64] ;  /* 0x00000006767f7981 */ /* 0x020aa2000c1e1500 */
[----:B0-----:R-:W-:-:S03]  /*5ab0*/  IMAD.WIDE R120, R3, 0x2, R176 ;  /* 0x0000000203787825 */ /* 0x001fc600078e02b0 */
[----:B------:R0:W2:Y:S01]  /*5ac0*/  LDG.E.U16 R124, [R124.64] ;  /* 0x000000067c7c7981 */ /* 0x0000a2000c1e1500 */
[----:B-1----:R-:W-:-:S03]  /*5ad0*/  IMAD.WIDE R122, R3, 0x2, R174 ;  /* 0x00000002037a7825 */ /* 0x002fc600078e02ae */
[----:B------:R1:W2:Y:S01]  /*5ae0*/  LDG.E.U16 R204, [R120.64] ;  /* 0x0000000678cc7981 */ /* 0x0002a2000c1e1500 */
[----:B-----5:R-:W-:-:S03]  /*5af0*/  IMAD.WIDE R118, R3, 0x2, R182 ;  /* 0x0000000203767825 */ /* 0x020fc600078e02b6 */
[----:B------:R5:W2:Y:S04]  /*5b00*/  LDG.E.U16 R205, [R122.64] ;  /* 0x000000067acd7981 */ /* 0x000aa8000c1e1500 */
[----:B0-----:R0:W2:Y:S01]  /*5b10*/  LDG.E.U16 R125, [R118.64] ;  /* 0x00000006767d7981 */ /* 0x0010a2000c1e1500 */
[----:B-1----:R-:W-:-:S04]  /*5b20*/  IMAD.WIDE R120, R3, 0x2, R170 ;  /* 0x0000000203787825 */ /* 0x002fc800078e02aa */
[C---:B-----5:R-:W-:Y:S01]  /*5b30*/  IMAD.WIDE R122, R3.reuse, 0x2, R168 ;  /* 0x00000002037a7825 */ /* 0x060fe200078e02a8 */
[----:B------:R1:W5:Y:S03]  /*5b40*/  LDG.E.U16 R209, [R120.64] ;  /* 0x0000000678d17981 */ /* 0x000366000c1e1500 */
[C---:B0-----:R-:W-:Y:S01]  /*5b50*/  IMAD.WIDE R118, R3.reuse, 0x2, R172 ;  /* 0x0000000203767825 */ /* 0x041fe200078e02ac */
[----:B------:R0:W5:Y:S04]  /*5b60*/  LDG.E.U16 R212, [R122.64] ;  /* 0x000000067ad47981 */ /* 0x000168000c1e1500 */
[----:B------:R0:W5:Y:S01]  /*5b70*/  LDG.E.U16 R208, [R118.64] ;  /* 0x0000000676d07981 */ /* 0x000162000c1e1500 */
[----:B-1----:R-:W-:-:S04]  /*5b80*/  IMAD.WIDE R120, R3, 0x2, R164 ;  /* 0x0000000203787825 */ /* 0x002fc800078e02a4 */
[C---:B0-----:R-:W-:Y:S01]  /*5b90*/  IMAD.WIDE R122, R3.reuse, 0x2, R156 ;  /* 0x00000002037a7825 */ /* 0x041fe200078e029c */
[----:B------:R0:W5:Y:S03]  /*5ba0*/  LDG.E.U16 R216, [R120.64] ;  /* 0x0000000678d87981 */ /* 0x000166000c1e1500 */
[C---:B------:R-:W-:Y:S01]  /*5bb0*/  IMAD.WIDE R118, R3.reuse, 0x2, R166 ;  /* 0x0000000203767825 */ /* 0x040fe200078e02a6 */
[----:B------:R1:W5:Y:S04]  /*5bc0*/  LDG.E.U16 R217, [R122.64] ;  /* 0x000000067ad97981 */ /* 0x000368000c1e1500 */
[----:B------:R1:W5:Y:S01]  /*5bd0*/  LDG.E.U16 R213, [R118.64] ;  /* 0x0000000676d57981 */ /* 0x000362000c1e1500 */
[----:B0-----:R-:W-:-:S04]  /*5be0*/  IMAD.WIDE R120, R3, 0x2, R40 ;  /* 0x0000000203787825 */ /* 0x001fc800078e0228 */
[C---:B-1----:R-:W-:Y:S01]  /*5bf0*/  IMAD.WIDE R122, R3.reuse, 0x2, R42 ;  /* 0x00000002037a7825 */ /* 0x042fe200078e022a */
        /* <DEDUP_REMOVED lines=29> */
[C---:B-1----:R-:W-:Y:S02]  /*5dd0*/  IMAD.WIDE R122, R3.reuse, 0x2, R146 ;  /* 0x00000002037a7825 */ /* 0x042fe400078e0292 */
[----:B------:R0:W5:Y:S02]  /*5de0*/  LDG.E.U16 R120, [R120.64] ;  /* 0x0000000678787981 */ /* 0x000164000c1e1500 */
[----:B------:R-:W-:Y:S02]  /*5df0*/  IMAD.WIDE R118, R3, 0x2, R158 ;  /* 0x0000000203767825 */ /* 0x000fe400078e029e */
[----:B------:R-:W5:Y:S04]  /*5e00*/  LDG.E.U16 R122, [R122.64] ;  /* 0x000000067a7a7981 */ /* 0x000f68000c1e1500 */
[----:B------:R1:W5:Y:S04]  /*5e10*/  LDG.E.U16 R118, [R118.64] ;  /* 0x0000000676767981 */ /* 0x000368000c1e1500 */
[----:B-1----:R-:W1:Y:S01]  /*5e20*/  S2R R119, SR_TID.X ;  /* 0x0000000000777919 */ /* 0x002e620000002100 */
[----:B------:R-:W-:Y:S01]  /*5e30*/  F2FP.BF16.PACK_AB R107, R57, R107 ;  /* 0x0000006b396b723e */ /* 0x000fe200000010ff */
[----:B------:R-:W-:-:S04]  /*5e40*/  FADD R57, -R52, R153 ;  /* 0x0000009934397221 */ /* 0x000fc80000000100 */
[----:B------:R-:W-:Y:S01]  /*5e50*/  FMUL R57, R57, 1.4426950216293334961 ;  /* 0x3fb8aa3b39397820 */ /* 0x000fe20000400000 */
[----:B------:R-:W-:Y:S02]  /*5e60*/  F2FP.BF16.PACK_AB R109, R99, R109 ;  /* 0x0000006d636d723e */ /* 0x000fe400000010ff */
[----:B------:R-:W-:Y:S01]  /*5e70*/  F2FP.BF16.PACK_AB R111, R56, R111 ;  /* 0x0000006f386f723e */ /* 0x000fe200000010ff */
[----:B------:R0:W2:Y:S01]  /*5e80*/  MUFU.EX2 R99, R57 ;  /* 0x0000003900637308 */ /* 0x0000a20000000800 */
[----:B------:R-:W-:Y:S01]  /*5e90*/  F2FP.BF16.PACK_AB R114, R59, R114 ;  /* 0x000000723b72723e */ /* 0x000fe200000010ff */
[----:B------:R-:W-:Y:S04]  /*5ea0*/  LDS R56, [R15.X16] ;  /* 0x000000000f387984 */ /* 0x000fe8000000c800 */
[----:B------:R-:W-:Y:S04]  /*5eb0*/  LDS R59, [R14.X16] ;  /* 0x000000000e3b7984 */ /* 0x000fe8000000c800 */
[----:B0-----:R-:W-:Y:S01]  /*5ec0*/  LDS R57, [R16.X16] ;  /* 0x0000000010397984 */ /* 0x001fe2000000c800 */
[----:B-1----:R-:W-:-:S06]  /*5ed0*/  LOP3.LUT R119, R119, 0x1c, RZ, 0xc0, !PT ;  /* 0x0000001c77777812 */ /* 0x002fcc00078ec0ff */
[----:B------:R-:W-:Y:S04]  /*5ee0*/  LDS R119, [R119.X4] ;  /* 0x0000000077777984 */ /* 0x000fe80000004800 */
[----:B------:R-:W-:Y:S01]  /*5ef0*/  BAR.SYNC.DEFER_BLOCKING 0x0 ;  /* 0x0000000000007b1d */ /* 0x000fe20000010000 */
[----:B------:R-:W-:Y:S02]  /*5f00*/  F2FP.BF16.PACK_AB R105, R105, R108 ;  /* 0x0000006c6969723e */ /* 0x000fe400000010ff */
[----:B------:R-:W-:Y:S02]  /*5f10*/  F2FP.BF16.PACK_AB R97, R97, R113 ;  /* 0x000000716161723e */ /* 0x000fe400000010ff */
[----:B------:R-:W-:Y:S02]  /*5f20*/  F2FP.BF16.PACK_AB R98, R98, R115 ;  /* 0x000000736262723e */ /* 0x000fe400000010ff */
[----:B------:R-:W-:-:S02]  /*5f30*/  F2FP.BF16.PACK_AB R96, R96, R129 ;  /* 0x000000816060723e */ /* 0x000fc400000010ff */
[----:B------:R-:W-:Y:S02]  /*5f40*/  F2FP.BF16.PACK_AB R95, R95, R132 ;  /* 0x000000845f5f723e */ /* 0x000fe400000010ff */
[----:B------:R-:W-:Y:S02]  /*5f50*/  F2FP.BF16.PACK_AB R94, R94, R110 ;  /* 0x0000006e5e5e723e */ /* 0x000fe400000010ff */
[----:B------:R-:W-:Y:S02]  /*5f60*/  LOP3.LUT R121, R8, 0x40, RZ, 0x3c, !PT ;  /* 0x0000004008797812 */ /* 0x000fe400078e3cff */
[----:B------:R-:W-:Y:S02]  /*5f70*/  F2FP.BF16.PACK_AB R106, R106, R112 ;  /* 0x000000706a6a723e */ /* 0x000fe400000010ff */
[----:B------:R-:W-:Y:S01]  /*5f80*/  F2FP.BF16.PACK_AB R104, R104, R116 ;  /* 0x000000746868723e */ /* 0x000fe200000010ff */
[----:B---3--:R0:W-:Y:S04]  /*5f90*/  STS.U16 [R18], R58 ;  /* 0x0000003a12007388 */ /* 0x0081e80000000400 */
[----:B----4-:R-:W-:Y:S04]  /*5fa0*/  STS.U16 [R18+0x800], R67 ;  /* 0x0008004312007388 */ /* 0x010fe80000000400 */
[----:B--2---:R-:W-:Y:S01]  /*5fb0*/  STS.U16 [R18+0x1000], R91 ;  /* 0x0010005b12007388 */ /* 0x004fe20000000400 */
[----:B------:R-:W-:-:S02]  /*5fc0*/  F2FP.BF16.PACK_AB R103, R103, R131 ;  /* 0x000000836767723e */ /* 0x000fc400000010ff */
[----:B------:R-:W-:Y:S02]  /*5fd0*/  F2FP.BF16.PACK_AB R102, R102, R117 ;  /* 0x000000756666723e */ /* 0x000fe400000010ff */
[----:B------:R-:W-:Y:S02]  /*5fe0*/  F2FP.BF16.PACK_AB R101, R101, R130 ;  /* 0x000000826565723e */ /* 0x000fe400000010ff */
[----:B------:R-:W-:Y:S01]  /*5ff0*/  F2FP.BF16.PACK_AB R100, R100, R128 ;  /* 0x000000806464723e */ /* 0x000fe200000010ff */
        /* <DEDUP_REMOVED lines=61> */
[----:B------:R-:W-:Y:S04]  /*63d0*/  STS [R8+0x4000], R107 ;  /* 0x0040006b08007388 */ /* 0x000fe80000000800 */
        /* <DEDUP_REMOVED lines=14> */
[----:B------:R2:W-:Y:S04]  /*64c0*/  STS [R121+0x5880], R100 ;  /* 0x0058806479007388 */ /* 0x0005e80000000800 */
[----:B------:R-:W-:Y:S01]  /*64d0*/  BAR.SYNC.DEFER_BLOCKING 0x0 ;  /* 0x0000000000007b1d */ /* 0x000fe20000010000 */
[----:B0-----:R-:W-:-:S04]  /*64e0*/  FADD R58, -R53, R152 ;  /* 0x00000098353a7221 */ /* 0x001fc80000000100 */
[----:B------:R-:W-:Y:S01]  /*64f0*/  FMUL R58, R58, 1.4426950216293334961 ;  /* 0x3fb8aa3b3a3a7820 */ /* 0x000fe20000400000 */
[----:B------:R-:W-:Y:S04]  /*6500*/  LDSM.16.M88.4 R88, [R26+0x4000] ;  /* 0x004000001a58783b */ /* 0x000fe80000000200 */
[----:B------:R-:W0:Y:S04]  /*6510*/  LDSM.16.M88.4 R68, [R7] ;  /* 0x000000000744783b */ /* 0x000e280000000200 */
[----:B------:R-:W3:Y:S01]  /*6520*/  LDSM.16.M88.4 R64, [R7+0x2000] ;  /* 0x002000000740783b */ /* 0x000ee20000000200 */
[----:B------:R-:W4:Y:S03]  /*6530*/  MUFU.EX2 R58, R58 ;  /* 0x0000003a003a7308 */ /* 0x000f260000000800 */
[----:B------:R-:W5:Y:S01]  /*6540*/  LDSM.16.M88.4 R104, [R26+0x5000] ;  /* 0x005000001a68783b */ /* 0x000f620000000200 */
[----:B-1----:R-:W-:-:S02]  /*6550*/  FADD R61, -R54, R151 ;  /* 0x00000097363d7221 */ /* 0x002fc40000000100 */
[----:B------:R-:W-:Y:S02]  /*6560*/  FADD R60, -R55, R150 ;  /* 0x00000096373c7221 */ /* 0x000fe40000000100 */
[----:B------:R-:W-:Y:S02]  /*6570*/  FMUL R61, R61, 1.4426950216293334961 ;  /* 0x3fb8aa3b3d3d7820 */ /* 0x000fe40000400000 */
[----:B------:R-:W-:Y:S02]  /*6580*/  FMUL R60, R60, 1.4426950216293334961 ;  /* 0x3fb8aa3b3c3c7820 */ /* 0x000fe40000400000 */
[C---:B------:R-:W-:Y:S02]  /*6590*/  FMUL R72, R99.reuse, R72 ;  /* 0x0000004863487220 */ /* 0x040fe40000400000 */
[----:B------:R-:W-:Y:S02]  /*65a0*/  FMUL R73, R99, R73 ;  /* 0x0000004963497220 */ /* 0x000fe40000400000 */
[----:B----4-:R-:W-:-:S02]  /*65b0*/  FMUL R74, R58, R74 ;  /* 0x0000004a3a4a7220 */ /* 0x010fc40000400000 */
[C---:B------:R-:W-:Y:S02]  /*65c0*/  FMUL R75, R58.reuse, R75 ;  /* 0x0000004b3a4b7220 */ /* 0x040fe40000400000 */
[C---:B------:R-:W-:Y:S02]  /*65d0*/  FMUL R80, R99.reuse, R80 ;  /* 0x0000005063507220 */ /* 0x040fe40000400000 */
[----:B------:R-:W-:Y:S02]  /*65e0*/  FMUL R81, R99, R81 ;  /* 0x0000005163517220 */ /* 0x000fe40000400000 */
[C---:B------:R-:W-:Y:S02]  /*65f0*/  FMUL R82, R58.reuse, R82 ;  /* 0x000000523a527220 */ /* 0x040fe40000400000 */
[----:B------:R-:W-:Y:S01]  /*6600*/  FMUL R83, R58, R83 ;  /* 0x000000533a537220 */ /* 0x000fe20000400000 */
[----:B------:R-:W1:Y:S01]  /*6610*/  MUFU.EX2 R61, R61 ;  /* 0x0000003d003d7308 */ /* 0x000e620000000800 */
[----:B--2---:R-:W-:-:S05]  /*6620*/  LOP3.LUT R121, R26, 0x20, RZ, 0x3c, !PT ;  /* 0x000000201a797812 */ /* 0x004fca00078e3cff */
[----:B------:R-:W-:Y:S02]  /*6630*/  LDSM.16.M88.4 R92, [R121+0x5000] ;  /* 0x00500000795c783b */ /* 0x000fe40000000200 */
[----:B------:R-:W2:Y:S01]  /*6640*/  MUFU.EX2 R60, R60 ;  /* 0x0000003c003c7308 */ /* 0x000ea20000000800 */
[C---:B0-----:R-:W-:Y:S08]  /*6650*/  HMMA.16816.F32.BF16 R72, R88.reuse, R68, R72 ;  /* 0x000000445848723c */ /* 0x041ff00000041848 */
[----:B---3--:R-:W-:Y:S01]  /*6660*/  HMMA.16816.F32.BF16 R88, R88, R64, R80 ;  /* 0x000000405858723c */ /* 0x008fe20000041850 */
[----:B------:R-:W0:Y:S01]  /*6670*/  LDSM.16.M88.4 R80, [R121+0x4000] ;  /* 0x004000007950783b */ /* 0x000e220000000200 */
[----:B-1----:R-:W-:-:S02]  /*6680*/  FMUL R76, R61, R76 ;  /* 0x0000004c3d4c7220 */ /* 0x002fc40000400000 */
[C---:B------:R-:W-:Y:S02]  /*6690*/  FMUL R77, R61.reuse, R77 ;  /* 0x0000004d3d4d7220 */ /* 0x040fe40000400000 */
[C---:B------:R-:W-:Y:S02]  /*66a0*/  FMUL R84, R61.reuse, R84 ;  /* 0x000000543d547220 */ /* 0x040fe40000400000 */
[C---:B--2---:R-:W-:Y:S02]  /*66b0*/  FMUL R78, R60.reuse, R78 ;  /* 0x0000004e3c4e7220 */ /* 0x044fe40000400000 */
[C---:B------:R-:W-:Y:S02]  /*66c0*/  FMUL R79, R60.reuse, R79 ;  /* 0x0000004f3c4f7220 */ /* 0x040fe40000400000 */
[----:B------:R-:W-:Y:S02]  /*66d0*/  FMUL R85, R61, R85 ;  /* 0x000000553d557220 */ /* 0x000fe40000400000 */
[----:B------:R-:W-:-:S02]  /*66e0*/  FMUL R86, R60, R86 ;  /* 0x000000563c567220 */ /* 0x000fc40000400000 */
[----:B------:R-:W-:Y:S01]  /*66f0*/  FMUL R87, R60, R87 ;  /* 0x000000573c577220 */ /* 0x000fe20000400000 */
[C---:B-----5:R-:W-:Y:S01]  /*6700*/  HMMA.16816.F32.BF16 R76, R104.reuse, R68, R76 ;  /* 0x00000044684c723c */ /* 0x060fe2000004184c */
[C---:B------:R-:W-:Y:S02]  /*6710*/  LOP3.LUT R63, R26.reuse, 0x40, RZ, 0x3c, !PT ;  /* 0x000000401a3f7812 */ /* 0x040fe400078e3cff */
[----:B------:R-:W-:Y:S01]  /*6720*/  LOP3.LUT R112, R7, 0x40, RZ, 0x3c, !PT ;  /* 0x0000004007707812 */ /* 0x000fe200078e3cff */
[----:B------:R-:W-:Y:S02]  /*6730*/  FFMA R2, R99, R2, R119 ;  /* 0x0000000263027223 */ /* 0x000fe40000000077 */
[----:B------:R-:W-:Y:S02]  /*6740*/  LDSM.16.M88.4 R100, [R63+0x4000] ;  /* 0x004000003f64783b */ /* 0x000fe40000000200 */
[----:B------:R-:W-:Y:S02]  /*6750*/  HMMA.16816.F32.BF16 R104, R104, R64, R84 ;  /* 0x000000406868723c */ /* 0x000fe40000041854 */
[----:B------:R-:W1:Y:S04]  /*6760*/  LDSM.16.M88.4 R84, [R112] ;  /* 0x000000007054783b */ /* 0x000e680000000200 */
[----:B------:R-:W2:Y:S04]  /*6770*/  LDSM.16.M88.4 R96, [R112+0x2000] ;  /* 0x002000007060783b */ /* 0x000ea80000000200 */
[----:B------:R-:W3:Y:S01]  /*6780*/  LDSM.16.M88.4 R108, [R63+0x5000] ;  /* 0x005000003f6c783b */ /* 0x000ee20000000200 */
[----:B------:R-:W-:Y:S01]  /*6790*/  LOP3.LUT R62, R26, 0x60, RZ, 0x3c, !PT ;  /* 0x000000601a3e7812 */ /* 0x000fe200078e3cff */
[C---:B0-----:R-:W-:Y:S08]  /*67a0*/  HMMA.16816.F32.BF16 R72, R80.reuse, R70, R72 ;  /* 0x000000465048723c */ /* 0x041ff00000041848 */
[----:B------:R-:W-:Y:S01]  /*67b0*/  HMMA.16816.F32.BF16 R88, R80, R66, R88 ;  /* 0x000000425058723c */ /* 0x000fe20000041858 */
[----:B------:R-:W-:Y:S07]  /*67c0*/  LDSM.16.M88.4 R80, [R26+0x4080] ;  /* 0x004080001a50783b */ /* 0x000fee0000000200 */
[C---:B------:R-:W-:Y:S01]  /*67d0*/  HMMA.16816.F32.BF16 R76, R92.reuse, R70, R76 ;  /* 0x000000465c4c723c */ /* 0x040fe2000004184c */
[----:B------:R-:W0:Y:S07]  /*67e0*/  LDSM.16.M88.4 R68, [R62+0x4000] ;  /* 0x004000003e44783b */ /* 0x000e2e0000000200 */
[----:B------:R-:W-:Y:S01]  /*67f0*/  HMMA.16816.F32.BF16 R104, R92, R66, R104 ;  /* 0x000000425c68723c */ /* 0x000fe20000041868 */
[----:B------:R-:W4:Y:S04]  /*6800*/  LDSM.16.M88.4 R64, [R62+0x5000] ;  /* 0x005000003e40783b */ /* 0x000f280000000200 */
[----:B------:R-:W-:Y:S03]  /*6810*/  LDSM.16.M88.4 R92, [R7+0x2080] ;  /* 0x00208000075c783b */ /* 0x000fe60000000200 */
[C---:B-1----:R-:W-:Y:S08]  /*6820*/  HMMA.16816.F32.BF16 R72, R100.reuse, R84, R72 ;  /* 0x000000546448723c */ /* 0x042ff00000041848 */
[----:B--2---:R-:W-:Y:S01]  /*6830*/  HMMA.16816.F32.BF16 R88, R100, R96, R88 ;  /* 0x000000606458723c */ /* 0x004fe20000041858 */
[----:B------:R-:W1:Y:S07]  /*6840*/  LDSM.16.M88.4 R100, [R7+0x80] ;  /* 0x000080000764783b */ /* 0x000e6e0000000200 */
[C---:B---3--:R-:W-:Y:S08]  /*6850*/  HMMA.16816.F32.BF16 R76, R108.reuse, R84, R76 ;  /* 0x000000546c4c723c */ /* 0x048ff0000004184c */
[----:B------:R-:W-:Y:S01]  /*6860*/  HMMA.16816.F32.BF16 R104, R108, R96, R104 ;  /* 0x000000606c68723c */ /* 0x000fe20000041868 */
[----:B------:R-:W2:Y:S07]  /*6870*/  LDSM.16.M88.4 R108, [R26+0x5080] ;  /* 0x005080001a6c783b */ /* 0x000eae0000000200 */
[C---:B0-----:R-:W-:Y:S08]  /*6880*/  HMMA.16816.F32.BF16 R72, R68.reuse, R86, R72 ;  /* 0x000000564448723c */ /* 0x041ff00000041848 */
[----:B------:R-:W-:Y:S01]  /*6890*/  HMMA.16816.F32.BF16 R88, R68, R98, R88 ;  /* 0x000000624458723c */ /* 0x000fe20000041858 */
[----:B------:R-:W0:Y:S07]  /*68a0*/  LDSM.16.M88.4 R68, [R121+0x4080] ;  /* 0x004080007944783b */ /* 0x000e2e0000000200 */
[C---:B----4-:R-:W-:Y:S01]  /*68b0*/  HMMA.16816.F32.BF16 R76, R64.reuse, R86, R76 ;  /* 0x00000056404c723c */ /* 0x050fe2000004184c */
[----:B------:R-:W-:Y:S07]  /*68c0*/  LDSM.16.M88.4 R84, [R112+0x2080] ;  /* 0x002080007054783b */ /* 0x000fee0000000200 */
[----:B------:R-:W-:Y:S01]  /*68d0*/  HMMA.16816.F32.BF16 R104, R64, R98, R104 ;  /* 0x000000624068723c */ /* 0x000fe20000041868 */
[----:B------:R-:W3:Y:S04]  /*68e0*/  LDSM.16.M88.4 R64, [R121+0x5080] ;  /* 0x005080007940783b */ /* 0x000ee80000000200 */
[----:B------:R-:W-:Y:S03]  /*68f0*/  LDSM.16.M88.4 R96, [R112+0x80] ;  /* 0x000080007060783b */ /* 0x000fe60000000200 */
[C---:B-1----:R-:W-:Y:S08]  /*6900*/  HMMA.16816.F32.BF16 R72, R80.reuse, R100, R72 ;  /* 0x000000645048723c */ /* 0x042ff00000041848 */
[----:B------:R-:W-:Y:S01]  /*6910*/  HMMA.16816.F32.BF16 R88, R80, R92, R88 ;  /* 0x0000005c5058723c */ /* 0x000fe20000041858 */
[----:B------:R-:W1:Y:S07]  /*6920*/  LDSM.16.M88.4 R80, [R63+0x4080] ;  /* 0x004080003f50783b */ /* 0x000e6e0000000200 */
[C---:B--2---:R-:W-:Y:S08]  /*6930*/  HMMA.16816.F32.BF16 R76, R108.reuse, R100, R76 ;  /* 0x000000646c4c723c */ /* 0x044ff0000004184c */
[----:B------:R-:W-:Y:S01]  /*6940*/  HMMA.16816.F32.BF16 R104, R108, R92, R104 ;  /* 0x0000005c6c68723c */ /* 0x000fe20000041868 */
[----:B------:R2:W4:Y:S07]  /*6950*/  LDSM.16.M88.4 R108, [R63+0x5080] ;  /* 0x005080003f6c783b */ /* 0x00052e0000000200 */
[C---:B0-----:R-:W-:Y:S01]  /*6960*/  HMMA.16816.F32.BF16 R72, R68.reuse, R102, R72 ;  /* 0x000000664448723c */ /* 0x041fe20000041848 */
[----:B--2---:R-:W0:Y:S07]  /*6970*/  S2R R63, SR_CTAID.X ;  /* 0x00000000003f7919 */ /* 0x004e2e0000002500 */
[----:B------:R-:W-:Y:S01]  /*6980*/  HMMA.16816.F32.BF16 R88, R68, R94, R88 ;  /* 0x0000005e4458723c */ /* 0x000fe20000041858 */
[----:B------:R-:W2:Y:S07]  /*6990*/  LDSM.16.M88.4 R68, [R62+0x4080] ;  /* 0x004080003e44783b */ /* 0x000eae0000000200 */
[C---:B---3--:R-:W-:Y:S08]  /*69a0*/  HMMA.16816.F32.BF16 R76, R64.reuse, R102, R76 ;  /* 0x00000066404c723c */ /* 0x048ff0000004184c */
[----:B------:R-:W-:Y:S01]  /*69b0*/  HMMA.16816.F32.BF16 R104, R64, R94, R104 ;  /* 0x0000005e4068723c */ /* 0x000fe20000041868 */
[----:B------:R3:W5:Y:S01]  /*69c0*/  LDSM.16.M88.4 R64, [R62+0x5080] ;  /* 0x005080003e40783b */ /* 0x0007620000000200 */
[----:B0-----:R-:W-:-:S06]  /*69d0*/  IMAD.SHL.U32 R63, R63, 0x20, RZ ;  /* 0x000000203f3f7824 */ /* 0x001fcc00078e00ff */
[----:B-1----:R-:W-:Y:S01]  /*69e0*/  HMMA.16816.F32.BF16 R72, R80, R96, R72 ;  /* 0x000000605048723c */ /* 0x002fe20000041848 */
[----:B------:R-:W-:-:S07]  /*69f0*/  UIADD3 UR4, UR4, 0x80, URZ ;  /* 0x0000008004047890 */ /* 0x000fce000fffe03f */
[----:B------:R-:W-:Y:S08]  /*6a00*/  HMMA.16816.F32.BF16 R80, R80, R84, R88 ;  /* 0x000000545050723c */ /* 0x000ff00000041858 */
[C---:B----4-:R-:W-:Y:S08]  /*6a10*/  HMMA.16816.F32.BF16 R76, R108.reuse, R96, R76 ;  /* 0x000000606c4c723c */ /* 0x050ff0000004184c */
[----:B------:R-:W-:Y:S01]  /*6a20*/  HMMA.16816.F32.BF16 R104, R108, R84, R104 ;  /* 0x000000546c68723c */ /* 0x000fe20000041868 */
[----:B------:R-:W-:-:S04]  /*6a30*/  IADD3 R63, R63, 0x20, RZ ;  /* 0x000000203f3f7810 */ /* 0x000fc80007ffe0ff */
[----:B------:R-:W-:Y:S02]  /*6a40*/  ISETP.LE.AND P2, PT, R63, UR4, PT ;  /* 0x000000043f007c0c */ /* 0x000fe4000bf43270 */
[----:B---3--:R-:W-:Y:S01]  /*6a50*/  MOV R62, 0x80 ;  /* 0x00000080003e7802 */ /* 0x008fe20000000f00 */
[----:B--2---:R-:W-:Y:S01]  /*6a60*/  HMMA.16816.F32.BF16 R80, R68, R86, R80 ;  /* 0x000000564450723c */ /* 0x004fe20000041850 */
[----:B------:R-:W-:Y:S01]  /*6a70*/  FFMA R4, R58, R4, R59 ;  /* 0x000000043a047223 */ /* 0x000fe2000000003b */
[----:B------:R-:W-:Y:S01]  /*6a80*/  MOV R152, R53 ;  /* 0x0000003500987202 */ /* 0x000fe20000000f00 */
[----:B------:R-:W-:Y:S02]  /*6a90*/  FFMA R5, R61, R5, R56 ;  /* 0x000000053d057223 */ /* 0x000fe40000000038 */
[----:B------:R-:W-:-:S03]  /*6aa0*/  IMAD R3, R62, c[0x0][0x1b4], R3 ;  /* 0x00006d003e037a24 */ /* 0x000fc600078e0203 */
[----:B------:R-:W-:Y:S01]  /*6ab0*/  HMMA.16816.F32.BF16 R72, R68, R98, R72 ;  /* 0x000000624448723c */ /* 0x000fe20000041848 */
[----:B------:R-:W-:Y:S02]  /*6ac0*/  IMAD R17, R62, c[0x0][0x1a4], R17 ;  /* 0x000069003e117a24 */ /* 0x000fe400078e0211 */
[----:B------:R-:W-:Y:S02]  /*6ad0*/  FFMA R27, R60, R27, R57 ;  /* 0x0000001b3c1b7223 */ /* 0x000fe40000000039 */
[----:B------:R-:W-:-:S03]  /*6ae0*/  IMAD.MOV.U32 R153, RZ, RZ, R52 ;  /* 0x000000ffff997224 */ /* 0x000fc600078e0034 */
[----:B-----5:R-:W-:Y:S01]  /*6af0*/  HMMA.16816.F32.BF16 R76, R64, R98, R76 ;  /* 0x00000062404c723c */ /* 0x020fe2000004184c */
[----:B------:R-:W-:Y:S02]  /*6b00*/  IMAD.MOV.U32 R151, RZ, RZ, R54 ;  /* 0x000000ffff977224 */ /* 0x000fe400078e0036 */
[----:B------:R-:W-:-:S05]  /*6b10*/  IMAD.MOV.U32 R150, RZ, RZ, R55 ;  /* 0x000000ffff967224 */ /* 0x000fca00078e0037 */
[----:B------:R-:W-:Y:S01]  /*6b20*/  HMMA.16816.F32.BF16 R84, R64, R86, R104 ;  /* 0x000000564054723c */ /* 0x000fe20000041868 */
[----:B------:R-:W-:Y:S01]  /*6b30*/  @P2 CALL.REL.NOINC `(.L_x_0) ;  /* 0x0000001000002944 */ /* 0x000fe20003c00000 */
[----:B------:R-:W-:Y:S06]  /*6b40*/  BRA `(.L_x_1) ;  /* 0xffffc23000007947 */ /* 0x000fec000383ffff */
.L_x_0:
[----:B------:R-:W0:Y:S01]  /*6b50*/  S2R R58, SR_TID.X ;  /* 0x00000000003a7919 */ /* 0x000e220000002100 */
[----:B------:R-:W-:Y:S01]  /*6b60*/  MOV R56, c[0x0][0x1c8] ;  /* 0x0000720000387a02 */ /* 0x000fe20000000f00 */
[----:B------:R-:W-:Y:S01]  /*6b70*/  IMAD.MOV.U32 R51, RZ, RZ, R2 ;  /* 0x000000ffff337224 */ /* 0x000fe200078e0002 */
[----:B------:R-:W-:Y:S01]  /*6b80*/  MOV R60, R4 ;  /* 0x00000004003c7202 */ /* 0x000fe20000000f00 */
[----:B------:R-:W1:Y:S01]  /*6b90*/  S2R R89, SR_TID.X ;  /* 0x0000000000597919 */ /* 0x000e620000002100 */
[----:B------:R-:W-:Y:S01]  /*6ba0*/  IMAD.MOV.U32 R47, RZ, RZ, R5 ;  /* 0x000000ffff2f7224 */ /* 0x000fe200078e0005 */
[----:B------:R-:W-:Y:S01]  /*6bb0*/  MOV R66, 0x3dc6b27f ;  /* 0x3dc6b27f00427802 */ /* 0x000fe20000000f00 */
[----:B------:R-:W-:Y:S01]  /*6bc0*/  FMUL R2, R51, 8388608 ;  /* 0x4b00000033027820 */ /* 0x000fe20000400000 */
[----:B------:R-:W2:Y:S01]  /*6bd0*/  S2R R71, SR_CTAID.X ;  /* 0x0000000000477919 */ /* 0x000ea20000002500 */
[----:B------:R-:W-:Y:S01]  /*6be0*/  FMUL R4, R47, 8388608 ;  /* 0x4b0000002f047820 */ /* 0x000fe20000400000 */
[----:B------:R-:W-:Y:S01]  /*6bf0*/  FSETP.GEU.AND P6, PT, |R60|, 1.175494350822287508e-38, PT ;  /* 0x008000003c00780b */ /* 0x000fe20003fce200 */
[----:B------:R-:W-:Y:S01]  /*6c00*/  IMAD.MOV.U32 R45, RZ, RZ, R27 ;  /* 0x000000ffff2d7224 */ /* 0x000fe200078e001b */
[----:B------:R-:W3:Y:S04]  /*6c10*/  S2R R59, SR_TID.X ;  /* 0x00000000003b7919 */ /* 0x000ee80000002100 */
[----:B------:R-:W4:Y:S01]  /*6c20*/  S2R R88, SR_CTAID.Y ;  /* 0x0000000000587919 */ /* 0x000f220000002600 */
[----:B------:R-:W-:-:S03]  /*6c30*/  FSETP.GEU.AND P5, PT, R45, 1.175494350822287508e-38, PT ;  /* 0x008000002d00780b */ /* 0x000fc60003fae000 */
[----:B------:R-:W-:Y:S01]  /*6c40*/  BAR.SYNC.DEFER_BLOCKING 0x0 ;  /* 0x0000000000007b1d */ /* 0x000fe20000010000 */
[----:B------:R-:W-:Y:S02]  /*6c50*/  FSEL R41, RZ, -23, P5 ;  /* 0xc1b80000ff297808 */ /* 0x000fe40002800000 */
[--C-:B0-----:R-:W-:Y:S02]  /*6c60*/  SHF.R.U32.HI R57, RZ, 0x5, R58.reuse ;  /* 0x00000005ff397819 */ /* 0x101fe4000001163a */
[----:B------:R-:W-:Y:S02]  /*6c70*/  SHF.R.S32.HI R13, RZ, 0x4, R58 ;  /* 0x00000004ff0d7819 */ /* 0x000fe4000001143a */
[----:B------:R-:W-:Y:S01]  /*6c80*/  SGXT.U32 R57, R57, 0x2 ;  /* 0x000000023939781a */ /* 0x000fe20000000000 */
[----:B-1----:R-:W-:Y:S01]  /*6c90*/  IMAD.SHL.U32 R6, R89, 0x40, RZ ;  /* 0x0000004059067824 */ /* 0x002fe200078e00ff */
[--C-:B------:R-:W-:Y:S02]  /*6ca0*/  SHF.R.S32.HI R0, RZ, 0x3, R89.reuse ;  /* 0x00000003ff007819 */ /* 0x100fe40000011459 */
[----:B------:R-:W-:Y:S01]  /*6cb0*/  SHF.R.U32.HI R3, RZ, 0x1, R89 ;  /* 0x00000001ff037819 */ /* 0x000fe20000011659 */
[----:B------:R-:W-:Y:S01]  /*6cc0*/  IMAD R57, R57, c[0x0][0x1c8], RZ ;  /* 0x0000720039397a24 */ /* 0x000fe200078e02ff */
[----:B------:R-:W-:Y:S01]  /*6cd0*/  SGXT R0, R0, 0x1 ;  /* 0x000000010000781a */ /* 0x000fe20000000200 */
[----:B--2---:R-:W-:Y:S01]  /*6ce0*/  IMAD.SHL.U32 R71, R71, 0x20, RZ ;  /* 0x0000002047477824 */ /* 0x004fe200078e00ff */
[----:B------:R-:W-:Y:S01]  /*6cf0*/  LOP3.LUT R7, R3, 0xc, RZ, 0xc0, !PT ;  /* 0x0000000c03077812 */ /* 0x000fe200078ec0ff */
[----:B------:R-:W-:Y:S01]  /*6d00*/  IMAD R11, R56, 0x4, R57 ;  /* 0x00000004380b7824 */ /* 0x000fe200078e0239 */
[----:B---3--:R-:W-:-:S02]  /*6d10*/  LOP3.LUT R59, R59, 0x7, RZ, 0xc0, !PT ;  /* 0x000000073b3b7812 */ /* 0x008fc400078ec0ff */
[----:B------:R-:W-:Y:S01]  /*6d20*/  LOP3.LUT R71, R71, 0x1f, R89, 0xf8, !PT ;  /* 0x0000001f47477812 */ /* 0x000fe200078ef859 */
[----:B----4-:R-:W-:Y:S01]  /*6d30*/  IMAD R3, R88, c[0x0][0x1c0], RZ ;  /* 0x0000700058037a24 */ /* 0x010fe200078e02ff */
[----:B------:R-:W-:Y:S02]  /*6d40*/  LEA R16, R56, R11, 0x2 ;  /* 0x0000000b38107211 */ /* 0x000fe400078e10ff */
[----:B------:R-:W-:Y:S01]  /*6d50*/  LOP3.LUT R8, R0, 0x440, RZ, 0xc0, !PT ;  /* 0x0000044000087812 */ /* 0x000fe200078ec0ff */
[----:B------:R-:W-:Y:S01]  /*6d60*/  IMAD R0, R59, 0x10, R7 ;  /* 0x000000103b007824 */ /* 0x000fe200078e0207 */
[----:B------:R-:W-:Y:S01]  /*6d70*/  LEA R17, R56, R16, 0x2 ;  /* 0x0000001038117211 */ /* 0x000fe200078e10ff */
[----:B------:R-:W-:Y:S01]  /*6d80*/  IMAD R7, R71, c[0x0][0x1c4], RZ ;  /* 0x0000710047077a24 */ /* 0x000fe200078e02ff */
[----:B------:R-:W-:Y:S01]  /*6d90*/  LOP3.LUT R10, R6, 0x40, RZ, 0xc0, !PT ;  /* 0x00000040060a7812 */ /* 0x000fe200078ec0ff */
[----:B------:R-:W-:Y:S01]  /*6da0*/  IMAD R12, R59, 0x8, R8 ;  /* 0x000000083b0c7824 */ /* 0x000fe200078e0208 */
[----:B------:R-:W-:Y:S01]  /*6db0*/  SHF.L.U32 R6, R3, 0x1, RZ ;  /* 0x0000000103067819 */ /* 0x000fe200000006ff */
[----:B------:R-:W-:Y:S01]  /*6dc0*/  IMAD R18, R56, 0x4, R17 ;  /* 0x0000000438127824 */ /* 0x000fe200078e0211 */
[----:B------:R-:W-:Y:S01]  /*6dd0*/  SGXT R13, R13, 0x1 ;  /* 0x000000010d0d781a */ /* 0x000fe20000000200 */
[----:B------:R-:W-:Y:S01]  /*6de0*/  IMAD.SHL.U32 R9, R7, 0x2, RZ ;  /* 0x0000000207097824 */ /* 0x000fe200078e00ff */
[----:B------:R-:W-:Y:S01]  /*6df0*/  SHF.L.U32 R14, R58, 0x2, RZ ;  /* 0x000000023a0e7819 */ /* 0x000fe200000006ff */
[----:B------:R-:W-:Y:S01]  /*6e00*/  IMAD R19, R56, 0x4, R18 ;  /* 0x0000000438137824 */ /* 0x000fe200078e0212 */
[----:B------:R-:W-:Y:S01]  /*6e10*/  LOP3.LUT R13, R13, 0x804, RZ, 0xc0, !PT ;  /* 0x000008040d0d7812 */ /* 0x000fe200078ec0ff */
[----:B------:R-:W-:Y:S01]  /*6e20*/  IMAD.HI R3, R3, 0x2, RZ ;  /* 0x0000000203037827 */ /* 0x000fe200078e02ff */
[----:B------:R-:W-:-:S02]  /*6e30*/  IADD3 R40, P1, P2, R9, c[0x0][0x178], R6 ;  /* 0x00005e0009287a10 */ /* 0x000fc40007a3e006 */
[----:B------:R-:W-:Y:S01]  /*6e40*/  LEA R6, R56, R19, 0x2 ;  /* 0x0000001338067211 */ /* 0x000fe200078e10ff */
[----:B------:R-:W-:Y:S01]  /*6e50*/  IMAD.HI R8, R7, 0x2, RZ ;  /* 0x0000000207087827 */ /* 0x000fe200078e02ff */
[----:B------:R-:W-:Y:S02]  /*6e60*/  LOP3.LUT R12, R12, 0x40, R89, 0x78, !PT ;  /* 0x000000400c0c7812 */ /* 0x000fe400078e7859 */
[----:B------:R-:W-:Y:S01]  /*6e70*/  LOP3.LUT R13, R13, 0x80, R14, 0xf8, !PT ;  /* 0x000000800d0d7812 */ /* 0x000fe200078ef80e */
[----:B------:R-:W-:Y:S01]  /*6e80*/  IMAD.SHL.U32 R59, R58, 0x2, RZ ;  /* 0x000000023a3b7824 */ /* 0x000fe200078e00ff */
[----:B------:R-:W-:Y:S01]  /*6e90*/  IADD3.X R42, R8, c[0x0][0x17c], R3, P1, P2 ;  /* 0x00005f00082a7a10 */ /* 0x000fe20000fe4403 */
[----:B------:R-:W-:Y:S01]  /*6ea0*/  IMAD R3, R56, 0x4, R6 ;  /* 0x0000000438037824 */ /* 0x000fe200078e0206 */
[----:B------:R-:W-:Y:S02]  /*6eb0*/  LOP3.LUT R58, R58, 0x60, RZ, 0xc0, !PT ;  /* 0x000000603a3a7812 */ /* 0x000fe400078ec0ff */
[----:B------:R-:W-:-:S02]  /*6ec0*/  LOP3.LUT R59, R59, 0x3c, RZ, 0xc0, !PT ;  /* 0x0000003c3b3b7812 */ /* 0x000fc400078ec0ff */
[----:B------:R-:W-:Y:S02]  /*6ed0*/  LEA R7, R56, R3, 0x2 ;  /* 0x0000000338077211 */ /* 0x000fe400078e10ff */
[----:B------:R-:W-:Y:S01]  /*6ee0*/  LEA R14, P1, R57, R40, 0x1 ;  /* 0x00000028390e7211 */ /* 0x000fe200078208ff */
[----:B------:R-:W-:Y:S01]  /*6ef0*/  IMAD R58, R58, 0x8, R59 ;  /* 0x000000083a3a7824 */ /* 0x000fe200078e023b */
[----:B------:R-:W-:Y:S01]  /*6f00*/  LOP3.LUT R65, R13, R12, RZ, 0xfc, !PT ;  /* 0x0000000c0d417212 */ /* 0x000fe200078efcff */
[----:B------:R-:W-:Y:S01]  /*6f10*/  IMAD R8, R56, 0x4, R7 ;  /* 0x0000000438087824 */ /* 0x000fe200078e0207 */
[----:B------:R-:W-:Y:S01]  /*6f20*/  LEA R12, P2, R11, R40, 0x1 ;  /* 0x000000280b0c7211 */ /* 0x000fe200078408ff */
[----:B------:R-:W-:Y:S01]  /*6f30*/  IMAD.IADD R63, R10, 0x1, R58 ;  /* 0x000000010a3f7824 */ /* 0x000fe200078e023a */
[----:B------:R-:W-:Y:S01]  /*6f40*/  LEA.HI.X.SX32 R15, R57, R42, 0x1, P1 ;  /* 0x0000002a390f7211 */ /* 0x000fe200008f0eff */
[----:B------:R-:W-:Y:S01]  /*6f50*/  IMAD R9, R56, 0x4, R8 ;  /* 0x0000000438097824 */ /* 0x000fe200078e0208 */
[----:B------:R-:W-:-:S02]  /*6f60*/  LEA R34, P1, R17, R40, 0x1 ;  /* 0x0000002811227211 */ /* 0x000fc400078208ff */
[----:B------:R-:W-:Y:S02]  /*6f70*/  LEA.HI.X.SX32 R13, R11, R42, 0x1, P2 ;  /* 0x0000002a0b0d7211 */ /* 0x000fe400010f0eff */
[-C--:B------:R-:W-:Y:S02]  /*6f80*/  LEA R10, P3, R16, R40.reuse, 0x1 ;  /* 0x00000028100a7211 */ /* 0x080fe400078608ff */
[----:B------:R-:W-:Y:S02]  /*6f90*/  LEA R32, P2, R18, R40, 0x1 ;  /* 0x0000002812207211 */ /* 0x000fe400078408ff */
[-C--:B------:R-:W-:Y:S02]  /*6fa0*/  LEA.HI.X.SX32 R35, R17, R42.reuse, 0x1, P1 ;  /* 0x0000002a11237211 */ /* 0x080fe400008f0eff */
[----:B------:R-:W-:Y:S02]  /*6fb0*/  LEA R17, R56, R9, 0x2 ;  /* 0x0000000938117211 */ /* 0x000fe400078e10ff */
[----:B------:R-:W-:-:S02]  /*6fc0*/  LEA.HI.X.SX32 R11, R16, R42, 0x1, P3 ;  /* 0x0000002a100b7211 */ /* 0x000fc400018f0eff */
[----:B------:R-:W-:Y:S01]  /*6fd0*/  LEA.HI.X.SX32 R33, R18, R42, 0x1, P2 ;  /* 0x0000002a12217211 */ /* 0x000fe200010f0eff */
[C---:B------:R-:W-:Y:S01]  /*6fe0*/  IMAD R26, R56.reuse, 0x4, R17 ;  /* 0x00000004381a7824 */ /* 0x040fe200078e0211 */
[-C--:B------:R-:W-:Y:S02]  /*6ff0*/  LEA R30, P3, R19, R40.reuse, 0x1 ;  /* 0x00000028131e7211 */ /* 0x080fe400078608ff */
[----:B------:R-:W-:Y:S02]  /*7000*/  LEA R24, P2, R3, R40, 0x1 ;  /* 0x0000002803187211 */ /* 0x000fe400078408ff */
[-C--:B------:R-:W-:Y:S02]  /*7010*/  LEA.HI.X.SX32 R31, R19, R42.reuse, 0x1, P3 ;  /* 0x0000002a131f7211 */ /* 0x080fe400018f0eff */
[----:B------:R-:W-:Y:S01]  /*7020*/  LEA.HI.X.SX32 R25, R3, R42, 0x1, P2 ;  /* 0x0000002a03197211 */ /* 0x000fe200010f0eff */
[----:B------:R-:W-:Y:S01]  /*7030*/  IMAD R3, R56, 0x4, R26 ;  /* 0x0000000438037824 */ /* 0x000fe200078e021a */
[----:B------:R-:W-:-:S02]  /*7040*/  LEA R22, P3, R7, R40, 0x1 ;  /* 0x0000002807167211 */ /* 0x000fc400078608ff */
[----:B------:R-:W-:Y:S02]  /*7050*/  LEA R18, P2, R9, R40, 0x1 ;  /* 0x0000002809127211 */ /* 0x000fe400078408ff */
[-C--:B------:R-:W-:Y:S02]  /*7060*/  LEA.HI.X.SX32 R23, R7, R42.reuse, 0x1, P3 ;  /* 0x0000002a07177211 */ /* 0x080fe400018f0eff */
[----:B------:R-:W-:Y:S02]  /*7070*/  LEA.HI.X.SX32 R19, R9, R42, 0x1, P2 ;  /* 0x0000002a09137211 */ /* 0x000fe400010f0eff */
[-C--:B------:R-:W-:Y:S02]  /*7080*/  LEA R28, P1, R6, R40.reuse, 0x1 ;  /* 0x00000028061c7211 */ /* 0x080fe400078208ff */
[----:B------:R-:W-:Y:S02]  /*7090*/  LEA R16, P3, R17, R40, 0x1 ;  /* 0x0000002811107211 */ /* 0x000fe400078608ff */
[----:B------:R-:W-:-:S02]  /*70a0*/  LEA R7, R56, R3, 0x2 ;  /* 0x0000000338077211 */ /* 0x000fc400078e10ff */
[----:B------:R-:W-:Y:S02]  /*70b0*/  LEA R36, P2, R3, R40, 0x1 ;  /* 0x0000002803247211 */ /* 0x000fe400078408ff */
[-C--:B------:R-:W-:Y:S01]  /*70c0*/  LEA.HI.X.SX32 R29, R6, R42.reuse, 0x1, P1 ;  /* 0x0000002a061d7211 */ /* 0x080fe200008f0eff */
[----:B------:R-:W-:Y:S01]  /*70d0*/  IMAD R9, R56, 0x4, R7 ;  /* 0x0000000438097824 */ /* 0x000fe200078e0207 */
[-C--:B------:R-:W-:Y:S02]  /*70e0*/  LEA.HI.X.SX32 R17, R17, R42.reuse, 0x1, P3 ;  /* 0x0000002a11117211 */ /* 0x080fe400018f0eff */
[----:B------:R-:W-:Y:S01]  /*70f0*/  LEA.HI.X.SX32 R37, R3, R42, 0x1, P2 ;  /* 0x0000002a03257211 */ /* 0x000fe200010f0eff */
[----:B------:R-:W-:Y:S01]  /*7100*/  FMUL R3, R60, 8388608 ;  /* 0x4b0000003c037820 */ /* 0x000fe20000400000 */
[-C--:B------:R-:W-:Y:S02]  /*7110*/  LEA R20, P1, R8, R40.reuse, 0x1 ;  /* 0x0000002808147211 */ /* 0x080fe400078208ff */
[----:B------:R-:W-:-:S02]  /*7120*/  LEA R6, P3, R7, R40, 0x1 ;  /* 0x0000002807067211 */ /* 0x000fc400078608ff */
[----:B------:R-:W-:Y:S02]  /*7130*/  FSETP.GEU.AND P2, PT, R51, 1.175494350822287508e-38, PT ;  /* 0x008000003300780b */ /* 0x000fe40003f4e000 */
[-C--:B------:R-:W-:Y:S02]  /*7140*/  LEA.HI.X.SX32 R21, R8, R42.reuse, 0x1, P1 ;  /* 0x0000002a08157211 */ /* 0x080fe400008f0eff */
[----:B------:R-:W-:Y:S02]  /*7150*/  LEA.HI.X.SX32 R7, R7, R42, 0x1, P3 ;  /* 0x0000002a07077211 */ /* 0x000fe400018f0eff */
[----:B------:R-:W-:Y:S02]  /*7160*/  FSEL R68, R2, R51, !P2 ;  /* 0x0000003302447208 */ /* 0x000fe40005000000 */
[----:B------:R-:W-:Y:S02]  /*7170*/  LEA R8, P4, R9, R40, 0x1 ;  /* 0x0000002809087211 */ /* 0x000fe400078808ff */
[----:B------:R-:W-:-:S02]  /*7180*/  FSETP.GEU.AND P3, PT, R60, 1.175494350822287508e-38, PT ;  /* 0x008000003c00780b */ /* 0x000fc40003f6e000 */
[----:B------:R-:W-:Y:S02]  /*7190*/  IADD3 R2, R68, -0x3f3504f3, RZ ;  /* 0xc0cafb0d44027810 */ /* 0x000fe40007ffe0ff */
[----:B------:R-:W-:Y:S02]  /*71a0*/  LEA.HI.X.SX32 R9, R9, R42, 0x1, P4 ;  /* 0x0000002a09097211 */ /* 0x000fe400020f0eff */
[----:B------:R-:W-:Y:S02]  /*71b0*/  FSEL R67, R3, R60, !P3 ;  /* 0x0000003c03437208 */ /* 0x000fe40005800000 */
[----:B------:R-:W-:Y:S02]  /*71c0*/  FSETP.GEU.AND P4, PT, R47, 1.175494350822287508e-38, PT ;  /* 0x008000002f00780b */ /* 0x000fe40003f8e000 */
[----:B------:R-:W-:Y:S02]  /*71d0*/  LEA R38, P1, R26, R40, 0x1 ;  /* 0x000000281a267211 */ /* 0x000fe400078208ff */
[----:B------:R-:W-:-:S02]  /*71e0*/  LOP3.LUT R3, R2, 0xff800000, RZ, 0xc0, !PT ;  /* 0xff80000002037812 */ /* 0x000fc400078ec0ff */
[----:B------:R-:W-:Y:S02]  /*71f0*/  IADD3 R2, R67, -0x3f3504f3, RZ ;  /* 0xc0cafb0d43027810 */ /* 0x000fe40007ffe0ff */
[----:B------:R-:W-:Y:S01]  /*7200*/  FSEL R69, R4, R47, !P4 ;  /* 0x0000002f04457208 */ /* 0x000fe20006000000 */
[----:B------:R-:W-:Y:S01]  /*7210*/  FMUL R4, R45, 8388608 ;  /* 0x4b0000002d047820 */ /* 0x000fe20000400000 */
[----:B------:R-:W-:Y:S01]  /*7220*/  LEA.HI.X.SX32 R39, R26, R42, 0x1, P1 ;  /* 0x0000002a1a277211 */ /* 0x000fe200008f0eff */
[----:B------:R0:W1:Y:S01]  /*7230*/  I2F R5, R3 ;  /* 0x0000000300057306 */ /* 0x0000620000201400 */
[----:B------:R-:W-:Y:S02]  /*7240*/  LOP3.LUT R26, R2, 0xff800000, RZ, 0xc0, !PT ;  /* 0xff800000021a7812 */ /* 0x000fe400078ec0ff */
[----:B------:R-:W-:Y:S02]  /*7250*/  IADD3 R2, R69, -0x3f3504f3, RZ ;  /* 0xc0cafb0d45027810 */ /* 0x000fe40007ffe0ff */
[----:B------:R-:W-:-:S02]  /*7260*/  FSETP.GT.AND P1, PT, |R45|, 8.50705917302346158658e+37, PT ;  /* 0x7e8000002d00780b */ /* 0x000fc40003f24200 */
[----:B------:R-:W-:Y:S01]  /*7270*/  LOP3.LUT R40, R2, 0xff800000, RZ, 0xc0, !PT ;  /* 0xff80000002287812 */ /* 0x000fe200078ec0ff */
[----:B------:R-:W2:Y:S01]  /*7280*/  I2F R27, R26 ;  /* 0x0000001a001b7306 */ /* 0x000ea20000201400 */
[----:B------:R-:W-:Y:S01]  /*7290*/  FSEL R70, R4, R45, !P5 ;  /* 0x0000002d04467208 */ /* 0x000fe20006800000 */
[----:B0-----:R-:W-:Y:S01]  /*72a0*/  IMAD.IADD R3, R68, 0x1, -R3 ;  /* 0x0000000144037824 */ /* 0x001fe200078e0a03 */
[----:B------:R-:W-:Y:S02]  /*72b0*/  FSEL R2, RZ, -23, P2 ;  /* 0xc1b80000ff027808 */ /* 0x000fe40001000000 */
[----:B------:R-:W-:Y:S01]  /*72c0*/  FSETP.GEU.AND P2, PT, |R45|, 1.175494350822287508e-38, PT ;  /* 0x008000002d00780b */ /* 0x000fe20003f4e200 */
[----:B------:R-:W-:Y:S01]  /*72d0*/  FADD R3, R3, -1 ;  /* 0xbf80000003037421 */ /* 0x000fe20000000000 */
[----:B------:R-:W-:Y:S01]  /*72e0*/  IADD3 R4, R70, -0x3f3504f3, RZ ;  /* 0xc0cafb0d46047810 */ /* 0x000fe20007ffe0ff */
[----:B-1----:R-:W-:Y:S01]  /*72f0*/  FFMA.FTZ R2, R5, 1.1920928955078125e-07, R2 ;  /* 0x3400000005027823 */ /* 0x002fe20000010002 */
[----:B------:R-:W-:Y:S01]  /*7300*/  FSETP.GEU.AND P5, PT, |R47|, 1.175494350822287508e-38, PT ;  /* 0x008000002f00780b */ /* 0x000fe20003fae200 */
[----:B------:R-:W-:Y:S01]  /*7310*/  @P1 FMUL R45, R45, 0.25 ;  /* 0x3e8000002d2d1820 */ /* 0x000fe20000400000 */
[----:B------:R-:W-:Y:S01]  /*7320*/  LOP3.LUT R43, R4, 0xff800000, RZ, 0xc0, !PT ;  /* 0xff800000042b7812 */ /* 0x000fe200078ec0ff */
[----:B------:R-:W-:Y:S01]  /*7330*/  @P1 FMUL R87, R87, 0.25 ;  /* 0x3e80000057571820 */ /* 0x000fe20000400000 */
[----:B------:R-:W-:Y:S01]  /*7340*/  FSEL R4, RZ, -23, P3 ;  /* 0xc1b80000ff047808 */ /* 0x000fe20001800000 */
[----:B------:R-:W-:Y:S01]  /*7350*/  @P1 FMUL R86, R86, 0.25 ;  /* 0x3e80000056561820 */ /* 0x000fe20000400000 */
[----:B------:R-:W-:Y:S01]  /*7360*/  FSETP.GT.AND P3, PT, |R47|, 8.50705917302346158658e+37, PT ;  /* 0x7e8000002f00780b */ /* 0x000fe20003f64200 */
[----:B------:R-:W-:Y:S01]  /*7370*/  @P1 FMUL R79, R79, 0.25 ;  /* 0x3e8000004f4f1820 */ /* 0x000fe20000400000 */
[----:B------:R0:W1:Y:S01]  /*7380*/  I2F R42, R40 ;  /* 0x00000028002a7306 */ /* 0x0000620000201400 */
[----:B------:R-:W-:Y:S01]  /*7390*/  @P1 FMUL R78, R78, 0.25 ;  /* 0x3e8000004e4e1820 */ /* 0x000fe20000400000 */
[----:B------:R-:W-:Y:S01]  /*73a0*/  FSETP.GT.AND P1, PT, |R51|, 8.50705917302346158658e+37, PT ;  /* 0x7e8000003300780b */ /* 0x000fe20003f24200 */
[----:B------:R-:W-:Y:S01]  /*73b0*/  @!P2 FMUL R45, R45, 16777216 ;  /* 0x4b8000002d2da820 */ /* 0x000fe20000400000 */
[----:B------:R-:W-:Y:S01]  /*73c0*/  FSEL R5, RZ, -23, P4 ;  /* 0xc1b80000ff057808 */ /* 0x000fe20002000000 */
[----:B--2---:R-:W-:Y:S01]  /*73d0*/  FFMA.FTZ R27, R27, 1.1920928955078125e-07, R4 ;  /* 0x340000001b1b7823 */ /* 0x004fe20000010004 */
[----:B------:R-:W-:Y:S01]  /*73e0*/  FSETP.GEU.AND P4, PT, |R51|, 1.175494350822287508e-38, PT ;  /* 0x008000003300780b */ /* 0x000fe20003f8e200 */
[----:B------:R-:W-:Y:S01]  /*73f0*/  @!P2 FMUL R87, R87, 16777216 ;  /* 0x4b8000005757a820 */ /* 0x000fe20000400000 */
[----:B------:R-:W2:Y:S01]  /*7400*/  I2F R44, R43 ;  /* 0x0000002b002c7306 */ /* 0x000ea20000201400 */
[----:B------:R-:W-:Y:S01]  /*7410*/  @!P2 FMUL R86, R86, 16777216 ;  /* 0x4b8000005656a820 */ /* 0x000fe20000400000 */
[----:B0-----:R-:W-:Y:S01]  /*7420*/  IADD3 R40, R69, -R40, RZ ;  /* 0x8000002845287210 */ /* 0x001fe20007ffe0ff */
[----:B------:R-:W-:Y:S01]  /*7430*/  @P3 FMUL R47, R47, 0.25 ;  /* 0x3e8000002f2f3820 */ /* 0x000fe20000400000 */
[----:B------:R-:W-:Y:S01]  /*7440*/  LOP3.LUT R89, R89, 0x1c, RZ, 0xc0, !PT ;  /* 0x0000001c59597812 */ /* 0x000fe200078ec0ff */
[----:B------:R-:W-:-:S02]  /*7450*/  @!P2 FMUL R79, R79, 16777216 ;  /* 0x4b8000004f4fa820 */ /* 0x000fc40000400000 */
[----:B------:R-:W-:Y:S01]  /*7460*/  @!P2 FMUL R78, R78, 16777216 ;  /* 0x4b8000004e4ea820 */ /* 0x000fe20000400000 */
[----:B------:R-:W0:Y:S01]  /*7470*/  MUFU.RCP R4, R45 ;  /* 0x0000002d00047308 */ /* 0x000e220000001000 */
[----:B------:R-:W-:Y:S01]  /*7480*/  @!P5 FMUL R47, R47, 16777216 ;  /* 0x4b8000002f2fd820 */ /* 0x000fe20000400000 */
[----:B------:R-:W-:Y:S01]  /*7490*/  FSETP.GT.AND P2, PT, |R60|, 8.50705917302346158658e+37, PT ;  /* 0x7e8000003c00780b */ /* 0x000fe20003f44200 */
[----:B------:R-:W-:Y:S02]  /*74a0*/  @P1 FMUL R51, R51, 0.25 ;  /* 0x3e80000033331820 */ /* 0x000fe40000400000 */
[----:B-1----:R-:W-:Y:S02]  /*74b0*/  FFMA.FTZ R42, R42, 1.1920928955078125e-07, R5 ;  /* 0x340000002a2a7823 */ /* 0x002fe40000010005 */
[----:B------:R-:W-:Y:S01]  /*74c0*/  @!P4 FMUL R51, R51, 16777216 ;  /* 0x4b8000003333c820 */ /* 0x000fe20000400000 */
[----:B------:R-:W1:Y:S01]  /*74d0*/  MUFU.RCP R45, R47 ;  /* 0x0000002f002d7308 */ /* 0x000e620000001000 */
[----:B--2---:R-:W-:-:S02]  /*74e0*/  FFMA.FTZ R44, R44, 1.1920928955078125e-07, R41 ;  /* 0x340000002c2c7823 */ /* 0x004fc40000010029 */
[----:B------:R-:W-:Y:S02]  /*74f0*/  @P3 FMUL R85, R85, 0.25 ;  /* 0x3e80000055553820 */ /* 0x000fe40000400000 */
[----:B------:R-:W-:Y:S02]  /*7500*/  @P3 FMUL R84, R84, 0.25 ;  /* 0x3e80000054543820 */ /* 0x000fe40000400000 */
[----:B------:R-:W-:Y:S02]  /*7510*/  @P3 FMUL R77, R77, 0.25 ;  /* 0x3e8000004d4d3820 */ /* 0x000fe40000400000 */
[C---:B0-----:R-:W-:Y:S02]  /*7520*/  FMUL R5, R4.reuse, R87 ;  /* 0x0000005704057220 */ /* 0x041fe40000400000 */
[C---:B------:R-:W-:Y:S02]  /*7530*/  FMUL R41, R4.reuse, R86 ;  /* 0x0000005604297220 */ /* 0x040fe40000400000 */
[----:B------:R-:W-:-:S02]  /*7540*/  FMUL R48, R4, R79 ;  /* 0x0000004f04307220 */ /* 0x000fc40000400000 */
[----:B------:R-:W-:Y:S02]  /*7550*/  FMUL R50, R4, R78 ;  /* 0x0000004e04327220 */ /* 0x000fe40000400000 */
[----:B------:R-:W0:Y:S01]  /*7560*/  MUFU.RCP R4, R51 ;  /* 0x0000003300047308 */ /* 0x000e220000001000 */
[----:B------:R-:W-:Y:S01]  /*7570*/  @P3 FMUL R76, R76, 0.25 ;  /* 0x3e8000004c4c3820 */ /* 0x000fe20000400000 */
[----:B------:R-:W-:Y:S01]  /*7580*/  F2FP.BF16.PACK_AB R48, R5, R48 ;  /* 0x000000300530723e */ /* 0x000fe200000010ff */
[----:B------:R-:W-:Y:S01]  /*7590*/  @P2 FMUL R60, R60, 0.25 ;  /* 0x3e8000003c3c2820 */ /* 0x000fe20000400000 */
[----:B------:R-:W-:Y:S01]  /*75a0*/  F2FP.BF16.PACK_AB R41, R41, R50 ;  /* 0x000000322929723e */ /* 0x000fe200000010ff */
[----:B------:R-:W-:Y:S01]  /*75b0*/  @!P5 FMUL R85, R85, 16777216 ;  /* 0x4b8000005555d820 */ /* 0x000fe20000400000 */
[C---:B------:R-:W-:Y:S01]  /*75c0*/  LOP3.LUT R50, R63.reuse, 0x40, RZ, 0x3c, !PT ;  /* 0x000000403f327812 */ /* 0x040fe200078e3cff */
[----:B------:R-:W-:Y:S01]  /*75d0*/  @!P5 FMUL R84, R84, 16777216 ;  /* 0x4b8000005454d820 */ /* 0x000fe20000400000 */
[----:B------:R-:W-:Y:S01]  /*75e0*/  LOP3.LUT R5, R63, 0x4, RZ, 0x3c, !PT ;  /* 0x000000043f057812 */ /* 0x000fe200078e3cff */
[----:B------:R-:W-:Y:S01]  /*75f0*/  @!P5 FMUL R77, R77, 16777216 ;  /* 0x4b8000004d4dd820 */ /* 0x000fe20000400000 */
[----:B------:R-:W-:Y:S01]  /*7600*/  ISETP.GE.U32.AND P3, PT, R69, 0x7f800000, PT ;  /* 0x7f8000004500780c */ /* 0x000fe20003f66070 */
[----:B------:R-:W-:Y:S01]  /*7610*/  @!P5 FMUL R76, R76, 16777216 ;  /* 0x4b8000004c4cd820 */ /* 0x000fe20000400000 */
[----:B------:R-:W-:Y:S01]  /*7620*/  ISETP.GE.U32.AND P5, PT, R67, 0x7f800000, PT ;  /* 0x7f8000004300780c */ /* 0x000fe20003fa6070 */
[----:B------:R-:W-:-:S02]  /*7630*/  @P1 FMUL R81, R81, 0.25 ;  /* 0x3e80000051511820 */ /* 0x000fc40000400000 */
[----:B------:R-:W-:Y:S02]  /*7640*/  @P1 FMUL R80, R80, 0.25 ;  /* 0x3e80000050501820 */ /* 0x000fe40000400000 */
[----:B------:R-:W-:Y:S02]  /*7650*/  @P1 FMUL R73, R73, 0.25 ;  /* 0x3e80000049491820 */ /* 0x000fe40000400000 */
[----:B------:R-:W-:Y:S01]  /*7660*/  @P1 FMUL R72, R72, 0.25 ;  /* 0x3e80000048481820 */ /* 0x000fe20000400000 */
[----:B------:R-:W-:Y:S01]  /*7670*/  ISETP.GE.U32.AND P1, PT, R70, 0x7f800000, PT ;  /* 0x7f8000004600780c */ /* 0x000fe20003f26070 */
[----:B------:R-:W-:Y:S02]  /*7680*/  @!P6 FMUL R60, R60, 16777216 ;  /* 0x4b8000003c3ce820 */ /* 0x000fe40000400000 */
[C---:B-1----:R-:W-:Y:S02]  /*7690*/  FMUL R46, R45.reuse, R85 ;  /* 0x000000552d2e7220 */ /* 0x042fe40000400000 */
[----:B------:R-:W-:-:S02]  /*76a0*/  FMUL R47, R45, R84 ;  /* 0x000000542d2f7220 */ /* 0x000fc40000400000 */
[C---:B------:R-:W-:Y:S02]  /*76b0*/  FMUL R49, R45.reuse, R77 ;  /* 0x0000004d2d317220 */ /* 0x040fe40000400000 */
[----:B------:R-:W-:Y:S02]  /*76c0*/  FMUL R56, R45, R76 ;  /* 0x0000004c2d387220 */ /* 0x000fe40000400000 */
[----:B------:R-:W-:Y:S01]  /*76d0*/  @!P4 FMUL R81, R81, 16777216 ;  /* 0x4b8000005151c820 */ /* 0x000fe20000400000 */
[----:B------:R-:W1:Y:S01]  /*76e0*/  MUFU.RCP R45, R60 ;  /* 0x0000003c002d7308 */ /* 0x000e620000001000 */
[----:B------:R-:W-:Y:S01]  /*76f0*/  @!P4 FMUL R80, R80, 16777216 ;  /* 0x4b8000005050c820 */ /* 0x000fe20000400000 */
[----:B------:R-:W-:Y:S01]  /*7700*/  F2FP.BF16.PACK_AB R47, R47, R56 ;  /* 0x000000382f2f723e */ /* 0x000fe200000010ff */
[----:B------:R-:W-:Y:S01]  /*7710*/  @!P4 FMUL R73, R73, 16777216 ;  /* 0x4b8000004949c820 */ /* 0x000fe20000400000 */
[----:B------:R-:W-:Y:S01]  /*7720*/  F2FP.BF16.PACK_AB R46, R46, R49 ;  /* 0x000000312e2e723e */ /* 0x000fe200000010ff */
[----:B------:R-:W-:Y:S01]  /*7730*/  @!P4 FMUL R72, R72, 16777216 ;  /* 0x4b8000004848c820 */ /* 0x000fe20000400000 */
[----:B------:R-:W-:Y:S01]  /*7740*/  ISETP.GE.U32.AND P4, PT, R68, 0x7f800000, PT ;  /* 0x7f8000004400780c */ /* 0x000fe20003f86070 */
[----:B0-----:R-:W-:-:S02]  /*7750*/  FMUL R58, R4, R81 ;  /* 0x00000051043a7220 */ /* 0x001fc40000400000 */
[C---:B------:R-:W-:Y:S02]  /*7760*/  FMUL R59, R4.reuse, R80 ;  /* 0x00000050043b7220 */ /* 0x040fe40000400000 */
[C---:B------:R-:W-:Y:S02]  /*7770*/  FMUL R61, R4.reuse, R73 ;  /* 0x00000049043d7220 */ /* 0x040fe40000400000 */
[----:B------:R-:W-:Y:S02]  /*7780*/  FMUL R64, R4, R72 ;  /* 0x0000004804407220 */ /* 0x000fe40000400000 */
[----:B------:R-:W-:Y:S01]  /*7790*/  FFMA.FTZ R4, R3, R66, -0.16845393180847167969 ;  /* 0xbe2c7f3003047423 */ /* 0x000fe20000010042 */
[----:B------:R-:W-:Y:S01]  /*77a0*/  F2FP.BF16.PACK_AB R58, R58, R61 ;  /* 0x0000003d3a3a723e */ /* 0x000fe200000010ff */
[----:B------:R-:W-:Y:S01]  /*77b0*/  @P2 FMUL R83, R83, 0.25 ;  /* 0x3e80000053532820 */ /* 0x000fe20000400000 */
[----:B------:R-:W-:Y:S01]  /*77c0*/  F2FP.BF16.PACK_AB R59, R59, R64 ;  /* 0x000000403b3b723e */ /* 0x000fe200000010ff */
[----:B------:R-:W-:-:S02]  /*77d0*/  @P2 FMUL R82, R82, 0.25 ;  /* 0x3e80000052522820 */ /* 0x000fc40000400000 */
[----:B------:R-:W-:Y:S01]  /*77e0*/  @P2 FMUL R75, R75, 0.25 ;  /* 0x3e8000004b4b2820 */ /* 0x000fe20000400000 */
[----:B------:R-:W-:Y:S01]  /*77f0*/  STS [R63+0x80], R58 ;  /* 0x0000803a3f007388 */ /* 0x000fe20000000800 */
[----:B------:R-:W-:Y:S01]  /*7800*/  @P2 FMUL R74, R74, 0.25 ;  /* 0x3e8000004a4a2820 */ /* 0x000fe20000400000 */
[----:B------:R-:W-:Y:S01]  /*7810*/  FSETP.NEU.AND P2, PT, R68, RZ, PT ;  /* 0x000000ff4400720b */ /* 0x000fe20003f4d000 */
[----:B------:R-:W-:Y:S01]  /*7820*/  FFMA.FTZ R4, R3, R4, 0.1716887056827545166 ;  /* 0x3e2fcf2a03047423 */ /* 0x000fe20000010004 */
[----:B------:R-:W-:Y:S01]  /*7830*/  STS [R63], R59 ;  /* 0x0000003b3f007388 */ /* 0x000fe20000000800 */
[----:B------:R-:W-:Y:S02]  /*7840*/  @!P6 FMUL R83, R83, 16777216 ;  /* 0x4b8000005353e820 */ /* 0x000fe40000400000 */
[----:B------:R-:W-:Y:S02]  /*7850*/  @!P6 FMUL R82, R82, 16777216 ;  /* 0x4b8000005252e820 */ /* 0x000fe40000400000 */
[----:B------:R-:W-:-:S02]  /*7860*/  @!P6 FMUL R75, R75, 16777216 ;  /* 0x4b8000004b4be820 */ /* 0x000fc40000400000 */
[----:B------:R-:W-:Y:S02]  /*7870*/  @!P6 FMUL R74, R74, 16777216 ;  /* 0x4b8000004a4ae820 */ /* 0x000fe40000400000 */
[----:B------:R-:W-:Y:S02]  /*7880*/  FFMA.FTZ R4, R3, R4, -0.17900948226451873779 ;  /* 0xbe374e4303047423 */ /* 0x000fe40000010004 */
[C---:B-1----:R-:W-:Y:S02]  /*7890*/  FMUL R51, R45.reuse, R83 ;  /* 0x000000532d337220 */ /* 0x042fe40000400000 */
[C---:B------:R-:W-:Y:S02]  /*78a0*/  FMUL R57, R45.reuse, R82 ;  /* 0x000000522d397220 */ /* 0x040fe40000400000 */
[C---:B------:R-:W-:Y:S02]  /*78b0*/  FMUL R62, R45.reuse, R74 ;  /* 0x0000004a2d3e7220 */ /* 0x040fe40000400000 */
[----:B------:R-:W-:Y:S01]  /*78c0*/  FMUL R60, R45, R75 ;  /* 0x0000004b2d3c7220 */ /* 0x000fe20000400000 */
[----:B------:R-:W-:Y:S01]  /*78d0*/  LOP3.LUT R45, R63, 0x44, RZ, 0x3c, !PT ;  /* 0x000000443f2d7812 */ /* 0x000fe200078e3cff */
[----:B------:R-:W-:Y:S01]  /*78e0*/  FFMA.FTZ R4, R3, R4, 0.20512372255325317383 ;  /* 0x3e520bf403047423 */ /* 0x000fe20000010004 */
[----:B------:R-:W-:Y:S01]  /*78f0*/  F2FP.BF16.PACK_AB R57, R57, R62 ;  /* 0x0000003e3939723e */ /* 0x000fe200000010ff */
[----:B------:R-:W-:Y:S01]  /*7900*/  IMAD.IADD R26, R67, 0x1, -R26 ;  /* 0x00000001431a7824 */ /* 0x000fe200078e0a1a */
[----:B------:R-:W-:Y:S01]  /*7910*/  F2FP.BF16.PACK_AB R51, R51, R60 ;  /* 0x0000003c3333723e */ /* 0x000fe200000010ff */
[----:B------:R-:W-:-:S02]  /*7920*/  FFMA.FTZ R4, R3, R4, -0.24046532809734344482 ;  /* 0xbe763c8b03047423 */ /* 0x000fc40000010004 */
[----:B------:R-:W-:Y:S01]  /*7930*/  STS [R50+0x400], R57 ;  /* 0x0004003932007388 */ /* 0x000fe20000000800 */
[----:B------:R-:W-:Y:S02]  /*7940*/  FADD R26, R26, -1 ;  /* 0xbf8000001a1a7421 */ /* 0x000fe40000000000 */
[C---:B------:R-:W-:Y:S01]  /*7950*/  FFMA.FTZ R4, R3.reuse, R4, 0.28857114911079406738 ;  /* 0x3e93bf9903047423 */ /* 0x040fe20000010004 */
[----:B------:R-:W-:Y:S01]  /*7960*/  STS [R50+0x480], R51 ;  /* 0x0004803332007388 */ /* 0x000fe20000000800 */
[----:B------:R-:W-:Y:S02]  /*7970*/  IMAD.IADD R43, R70, 0x1, -R43 ;  /* 0x00000001462b7824 */ /* 0x000fe400078e0a2b */
[C---:B------:R-:W-:Y:S01]  /*7980*/  FFMA.FTZ R4, R3.reuse, R4, -0.36067417263984680176 ;  /* 0xbeb8aa4903047423 */ /* 0x040fe20000010004 */
[----:B------:R-:W-:Y:S01]  /*7990*/  STS [R5+0x800], R47 ;  /* 0x0008002f05007388 */ /* 0x000fe20000000800 */
[----:B------:R-:W-:Y:S02]  /*79a0*/  FADD R40, R40, -1 ;  /* 0xbf80000028287421 */ /* 0x000fe40000000000 */
[----:B------:R-:W-:Y:S01]  /*79b0*/  FFMA.FTZ R4, R3, R4, 0.48089820146560668945 ;  /* 0x3ef6384a03047423 */ /* 0x000fe20000010004 */
[----:B------:R0:W-:Y:S01]  /*79c0*/  STS [R5+0x880], R46 ;  /* 0x0008802e05007388 */ /* 0x0001e20000000800 */
[----:B------:R-:W-:-:S02]  /*79d0*/  FADD R43, R43, -1 ;  /* 0xbf8000002b2b7421 */ /* 0x000fc40000000000 */
[C---:B------:R-:W-:Y:S01]  /*79e0*/  FFMA.FTZ R4, R3.reuse, R4, -0.72134751081466674805 ;  /* 0xbf38aa3b03047423 */ /* 0x040fe20000010004 */
[----:B------:R1:W-:Y:S03]  /*79f0*/  STS [R45+0xc00], R41 ;  /* 0x000c00292d007388 */ /* 0x0003e60000000800 */
[----:B------:R-:W-:Y:S01]  /*7a00*/  FMUL R4, R3, R4 ;  /* 0x0000000403047220 */ /* 0x000fe20000400000 */
[----:B------:R-:W-:Y:S01]  /*7a10*/  STS [R45+0xc80], R48 ;  /* 0x000c80302d007388 */ /* 0x000fe20000000800 */
[----:B0-----:R-:W-:-:S03]  /*7a20*/  FFMA.FTZ R5, R26, R66, -0.16845393180847167969 ;  /* 0xbe2c7f301a057423 */ /* 0x001fc60000010042 */
[----:B------:R-:W-:Y:S01]  /*7a30*/  BAR.SYNC.DEFER_BLOCKING 0x0 ;  /* 0x0000000000007b1d */ /* 0x000fe20000010000 */
[C---:B------:R-:W-:Y:S02]  /*7a40*/  FMUL R4, R3.reuse, R4 ;  /* 0x0000000403047220 */ /* 0x040fe40000400000 */
[C---:B------:R-:W-:Y:S02]  /*7a50*/  FFMA.FTZ R5, R26.reuse, R5, 0.1716887056827545166 ;  /* 0x3e2fcf2a1a057423 */ /* 0x040fe40000010005 */
[----:B------:R-:W-:Y:S01]  /*7a60*/  FFMA.FTZ R3, R3, 1.4426950216293334961, R4 ;  /* 0x3fb8aa3b03037823 */ /* 0x000fe20000010004 */
[----:B------:R-:W-:Y:S01]  /*7a70*/  LOP3.LUT R4, R65, 0x4, RZ, 0x3c, !PT ;  /* 0x0000000441047812 */ /* 0x000fe200078e3cff */
[----:B------:R-:W-:Y:S02]  /*7a80*/  FFMA.FTZ R5, R26, R5, -0.17900948226451873779 ;  /* 0xbe374e431a057423 */ /* 0x000fe40000010005 */
[----:B-1----:R-:W-:Y:S02]  /*7a90*/  FFMA.FTZ R41, R40, R66, -0.16845393180847167969 ;  /* 0xbe2c7f3028297423 */ /* 0x002fe40000010042 */
[----:B------:R-:W-:-:S02]  /*7aa0*/  FFMA.FTZ R5, R26, R5, 0.20512372255325317383 ;  /* 0x3e520bf41a057423 */ /* 0x000fc40000010005 */
[C---:B------:R-:W-:Y:S02]  /*7ab0*/  FFMA.FTZ R46, R43.reuse, R66, -0.16845393180847167969 ;  /* 0xbe2c7f302b2e7423 */ /* 0x040fe40000010042 */
[----:B------:R-:W-:Y:S02]  /*7ac0*/  FFMA.FTZ R5, R26, R5, -0.24046532809734344482 ;  /* 0xbe763c8b1a057423 */ /* 0x000fe40000010005 */
[----:B------:R-:W-:Y:S02]  /*7ad0*/  FFMA.FTZ R41, R40, R41, 0.1716887056827545166 ;  /* 0x3e2fcf2a28297423 */ /* 0x000fe40000010029 */
[C---:B------:R-:W-:Y:S02]  /*7ae0*/  FFMA.FTZ R5, R26.reuse, R5, 0.28857114911079406738 ;  /* 0x3e93bf991a057423 */ /* 0x040fe40000010005 */
[----:B------:R-:W-:Y:S02]  /*7af0*/  FFMA.FTZ R46, R43, R46, 0.1716887056827545166 ;  /* 0x3e2fcf2a2b2e7423 */ /* 0x000fe4000001002e */
[----:B------:R-:W-:Y:S01]  /*7b00*/  FFMA.FTZ R5, R26, R5, -0.36067417263984680176 ;  /* 0xbeb8aa491a057423 */ /* 0x000fe20000010005 */
[----:B------:R-:W0:Y:S01]  /*7b10*/  LDS R45, [R65] ;  /* 0x00000000412d7984 */ /* 0x000e220000000800 */
[----:B------:R-:W-:-:S02]  /*7b20*/  FFMA.FTZ R41, R40, R41, -0.17900948226451873779 ;  /* 0xbe374e4328297423 */ /* 0x000fc40000010029 */
[C---:B------:R-:W-:Y:S01]  /*7b30*/  FFMA.FTZ R5, R26.reuse, R5, 0.48089820146560668945 ;  /* 0x3ef6384a1a057423 */ /* 0x040fe20000010005 */
[----:B------:R-:W1:Y:S01]  /*7b40*/  LDS R57, [R4] ;  /* 0x0000000004397984 */ /* 0x000e620000000800 */
[C---:B------:R-:W-:Y:S02]  /*7b50*/  FFMA.FTZ R46, R43.reuse, R46, -0.17900948226451873779 ;  /* 0xbe374e432b2e7423 */ /* 0x040fe4000001002e */
[----:B------:R-:W-:Y:S01]  /*7b60*/  FFMA.FTZ R5, R26, R5, -0.72134751081466674805 ;  /* 0xbf38aa3b1a057423 */ /* 0x000fe20000010005 */
[----:B------:R-:W2:Y:S01]  /*7b70*/  LDS R47, [R65+0x100] ;  /* 0x00010000412f7984 */ /* 0x000ea20000000800 */
[----:B------:R-:W-:Y:S02]  /*7b80*/  FFMA.FTZ R41, R40, R41, 0.20512372255325317383 ;  /* 0x3e520bf428297423 */ /* 0x000fe40000010029 */
[----:B------:R-:W-:Y:S01]  /*7b90*/  FMUL R5, R26, R5 ;  /* 0x000000051a057220 */ /* 0x000fe20000400000 */
[----:B------:R-:W3:Y:S01]  /*7ba0*/  LDS R59, [R4+0x100] ;  /* 0x00010000043b7984 */ /* 0x000ee20000000800 */
[----:B------:R-:W-:-:S02]  /*7bb0*/  FFMA.FTZ R46, R43, R46, 0.20512372255325317383 ;  /* 0x3e520bf42b2e7423 */ /* 0x000fc4000001002e */
[----:B------:R-:W-:Y:S01]  /*7bc0*/  FMUL R5, R26, R5 ;  /* 0x000000051a057220 */ /* 0x000fe20000400000 */
[----:B------:R-:W4:Y:S01]  /*7bd0*/  LDS R49, [R65+0x200] ;  /* 0x0002000041317984 */ /* 0x000f220000000800 */
[----:B------:R-:W-:Y:S02]  /*7be0*/  FFMA.FTZ R41, R40, R41, -0.24046532809734344482 ;  /* 0xbe763c8b28297423 */ /* 0x000fe40000010029 */
[C---:B------:R-:W-:Y:S01]  /*7bf0*/  FFMA.FTZ R46, R43.reuse, R46, -0.24046532809734344482 ;  /* 0xbe763c8b2b2e7423 */ /* 0x040fe2000001002e */
[----:B------:R-:W5:Y:S01]  /*7c00*/  LDS R61, [R4+0x200] ;  /* 0x00020000043d7984 */ /* 0x000f620000000800 */
[----:B------:R-:W-:Y:S02]  /*7c10*/  FFMA.FTZ R26, R26, 1.4426950216293334961, R5 ;  /* 0x3fb8aa3b1a1a7823 */ /* 0x000fe40000010005 */
[----:B------:R-:W-:Y:S01]  /*7c20*/  FFMA.FTZ R41, R40, R41, 0.28857114911079406738 ;  /* 0x3e93bf9928297423 */ /* 0x000fe20000010029 */
[----:B------:R-:W5:Y:S01]  /*7c30*/  LDS R51, [R65+0x300] ;  /* 0x0003000041337984 */ /* 0x000f620000000800 */
[----:B------:R-:W-:-:S02]  /*7c40*/  FFMA.FTZ R46, R43, R46, 0.28857114911079406738 ;  /* 0x3e93bf992b2e7423 */ /* 0x000fc4000001002e */
[----:B------:R-:W-:Y:S01]  /*7c50*/  FADD R26, R27, R26 ;  /* 0x0000001a1b1a7221 */ /* 0x000fe20000000000 */
[----:B------:R0:W5:Y:S01]  /*7c60*/  LDS R63, [R4+0x300] ;  /* 0x00030000043f7984 */ /* 0x0001620000000800 */
[C---:B------:R-:W-:Y:S02]  /*7c70*/  FFMA.FTZ R41, R40.reuse, R41, -0.36067417263984680176 ;  /* 0xbeb8aa4928297423 */ /* 0x040fe40000010029 */
[C---:B------:R-:W-:Y:S02]  /*7c80*/  FFMA.FTZ R46, R43.reuse, R46, -0.36067417263984680176 ;  /* 0xbeb8aa492b2e7423 */ /* 0x040fe4000001002e */
[C---:B------:R-:W-:Y:S02]  /*7c90*/  FFMA.FTZ R41, R40.reuse, R41, 0.48089820146560668945 ;  /* 0x3ef6384a28297423 */ /* 0x040fe40000010029 */
[----:B------:R-:W-:Y:S01]  /*7ca0*/  FFMA.FTZ R46, R43, R46, 0.48089820146560668945 ;  /* 0x3ef6384a2b2e7423 */ /* 0x000fe2000001002e */
[----:B0-----:R-:W-:Y:S01]  /*7cb0*/  @P5 MOV R4, 0x7f800000 ;  /* 0x7f80000000045802 */ /* 0x001fe20000000f00 */
[----:B------:R-:W-:-:S02]  /*7cc0*/  FFMA.FTZ R41, R40, R41, -0.72134751081466674805 ;  /* 0xbf38aa3b28297423 */ /* 0x000fc40000010029 */
[----:B------:R-:W-:Y:S01]  /*7cd0*/  FFMA.FTZ R46, R43, R46, -0.72134751081466674805 ;  /* 0xbf38aa3b2b2e7423 */ /* 0x000fe2000001002e */
[----:B------:R-:W-:Y:S01]  /*7ce0*/  STG.E.U16 [R14.64], R45 ;  /* 0x0000002d0e007986 */ /* 0x000fe2000c101506 */
[----:B------:R-:W-:Y:S01]  /*7cf0*/  @P5 FFMA.FTZ R26, R67, R4, +INF ;  /* 0x7f800000431a5423 */ /* 0x000fe20000010004 */
[----:B------:R-:W-:Y:S01]  /*7d00*/  FSETP.NEU.AND P5, PT, R69, RZ, PT ;  /* 0x000000ff4500720b */ /* 0x000fe20003fad000 */
[----:B------:R-:W-:Y:S01]  /*7d10*/  FMUL R41, R40, R41 ;  /* 0x0000002928297220 */ /* 0x000fe20000400000 */
[----:B-1----:R-:W-:Y:S01]  /*7d20*/  STG.E.U16 [R12.64], R57 ;  /* 0x000000390c007986 */ /* 0x002fe2000c101506 */
[----:B------:R-:W-:Y:S01]  /*7d30*/  PRMT R4, R57, 0x7632, R4 ;  /* 0x0000763239047816 */ /* 0x000fe20000000004 */
[----:B------:R-:W-:Y:S02]  /*7d40*/  FMUL R46, R43, R46 ;  /* 0x0000002e2b2e7220 */ /* 0x000fe40000400000 */
[----:B--2---:R0:W-:Y:S01]  /*7d50*/  STG.E.U16 [R10.64], R47 ;  /* 0x0000002f0a007986 */ /* 0x0041e2000c101506 */
[----:B------:R-:W-:Y:S01]  /*7d60*/  PRMT R5, R47, 0x7632, R5 ;  /* 0x000076322f057816 */ /* 0x000fe20000000005 */
[----:B------:R-:W-:-:S02]  /*7d70*/  FADD R2, R2, R3 ;  /* 0x0000000302027221 */ /* 0x000fc40000000000 */
[----:B---3--:R-:W-:Y:S01]  /*7d80*/  STG.E.U16 [R34.64], R59 ;  /* 0x0000003b22007986 */ /* 0x008fe2000c101506 */
[C---:B------:R-:W-:Y:S02]  /*7d90*/  FMUL R41, R40.reuse, R41 ;  /* 0x0000002928297220 */ /* 0x040fe40000400000 */
[----:B------:R-:W-:Y:S01]  /*7da0*/  FMUL R46, R43, R46 ;  /* 0x0000002e2b2e7220 */ /* 0x000fe20000400000 */
[----:B----4-:R-:W-:Y:S01]  /*7db0*/  STG.E.U16 [R32.64], R49 ;  /* 0x0000003120007986 */ /* 0x010fe2000c101506 */
[----:B------:R-:W-:Y:S02]  /*7dc0*/  @P4 IMAD.MOV.U32 R3, RZ, RZ, 0x7f800000 ;  /* 0x7f800000ff034424 */ /* 0x000fe400078e00ff */
[----:B------:R-:W-:Y:S01]  /*7dd0*/  FFMA.FTZ R41, R40, 1.4426950216293334961, R41 ;  /* 0x3fb8aa3b28297823 */ /* 0x000fe20000010029 */
[----:B0-----:R-:W-:Y:S01]  /*7de0*/  PRMT R11, R45, 0x7632, R11 ;  /* 0x000076322d0b7816 */ /* 0x001fe2000000000b */
[----:B-----5:R0:W-:Y:S01]  /*7df0*/  STG.E.U16 [R30.64], R61 ;  /* 0x0000003d1e007986 */ /* 0x0201e2000c101506 */
[----:B------:R-:W-:Y:S01]  /*7e00*/  PRMT R10, R59, 0x7632, R10 ;  /* 0x000076323b0a7816 */ /* 0x000fe2000000000a */
[----:B------:R-:W-:-:S02]  /*7e10*/  FFMA.FTZ R43, R43, 1.4426950216293334961, R46 ;  /* 0x3fb8aa3b2b2b7823 */ /* 0x000fc4000001002e */
[----:B------:R1:W-:Y:S01]  /*7e20*/  STG.E.U16 [R28.64], R51 ;  /* 0x000000331c007986 */ /* 0x0003e2000c101506 */
[----:B------:R-:W-:Y:S01]  /*7e30*/  @P4 FFMA.FTZ R2, R68, R3, +INF ;  /* 0x7f80000044024423 */ /* 0x000fe20000010003 */
[----:B------:R-:W-:Y:S01]  /*7e40*/  FSETP.NEU.AND P4, PT, R67, RZ, PT ;  /* 0x000000ff4300720b */ /* 0x000fe20003f8d000 */
[----:B------:R-:W-:Y:S01]  /*7e50*/  @P3 IMAD.MOV.U32 R40, RZ, RZ, 0x7f800000 ;  /* 0x7f800000ff283424 */ /* 0x000fe200078e00ff */
[----:B------:R-:W-:Y:S01]  /*7e60*/  STG.E.U16 [R24.64], R63 ;  /* 0x0000003f18007986 */ /* 0x000fe2000c101506 */
[----:B------:R-:W-:Y:S01]  /*7e70*/  @P1 IMAD.MOV.U32 R3, RZ, RZ, 0x7f800000 ;  /* 0x7f800000ff031424 */ /* 0x000fe200078e00ff */
[----:B------:R-:W-:Y:S01]  /*7e80*/  FSEL R26, R26, -INF , P4 ;  /* 0xff8000001a1a7808 */ /* 0x000fe20002000000 */
[----:B------:R-:W-:Y:S01]  /*7e90*/  FADD R41, R42, R41 ;  /* 0x000000292a297221 */ /* 0x000fe20000000000 */
[----:B------:R-:W-:Y:S01]  /*7ea0*/  STG.E.U16 [R22.64], R11 ;  /* 0x0000000b16007986 */ /* 0x000fe2000c101506 */
[----:B0-----:R-:W-:Y:S01]  /*7eb0*/  PRMT R61, R61, 0x7632, R61 ;  /* 0x000076323d3d7816 */ /* 0x001fe2000000003d */
[----:B------:R-:W-:-:S02]  /*7ec0*/  FADD R43, R44, R43 ;  /* 0x0000002b2c2b7221 */ /* 0x000fc40000000000 */
[----:B------:R0:W-:Y:S01]  /*7ed0*/  STG.E.U16 [R20.64], R4 ;  /* 0x0000000414007986 */ /* 0x0001e2000c101506 */
[----:B-1----:R-:W-:Y:S01]  /*7ee0*/  PRMT R51, R51, 0x7632, R51 ;  /* 0x0000763233337816 */ /* 0x002fe20000000033 */
[----:B------:R-:W-:Y:S01]  /*7ef0*/  @P3 FFMA.FTZ R41, R69, R40, +INF ;  /* 0x7f80000045293423 */ /* 0x000fe20000010028 */
[C---:B------:R-:W-:Y:S01]  /*7f00*/  FSETP.NEU.AND P3, PT, R70.reuse, RZ, PT ;  /* 0x000000ff4600720b */ /* 0x040fe20003f6d000 */
[----:B------:R1:W-:Y:S01]  /*7f10*/  STG.E.U16 [R18.64], R5 ;  /* 0x0000000512007986 */ /* 0x0003e2000c101506 */
[----:B------:R-:W-:Y:S01]  /*7f20*/  @P1 FFMA.FTZ R43, R70, R3, +INF ;  /* 0x7f800000462b1423 */ /* 0x000fe20000010003 */
[----:B------:R-:W-:Y:S01]  /*7f30*/  FSEL R3, R2, -INF , P2 ;  /* 0xff80000002037808 */ /* 0x000fe20001000000 */
[----:B------:R-:W-:Y:S01]  /*7f40*/  FFMA R53, R26, 0.69314718246459960938, R53 ;  /* 0x3f3172181a357823 */ /* 0x000fe20000000035 */
[----:B------:R2:W-:Y:S01]  /*7f50*/  STG.E.U16 [R16.64], R10 ;  /* 0x0000000a10007986 */ /* 0x0005e2000c101506 */
[----:B------:R-:W-:Y:S02]  /*7f60*/  FSEL R41, R41, -INF , P5 ;  /* 0xff80000029297808 */ /* 0x000fe40002800000 */
[----:B------:R-:W-:Y:S01]  /*7f70*/  FSEL R2, R43, -INF , P3 ;  /* 0xff8000002b027808 */ /* 0x000fe20001800000 */
[----:B------:R-:W-:Y:S01]  /*7f80*/  FFMA R52, R3, 0.69314718246459960938, R52 ;  /* 0x3f31721803347823 */ /* 0x000fe20000000034 */
[----:B0-----:R-:W-:Y:S01]  /*7f90*/  PRMT R4, R63, 0x7632, R4 ;  /* 0x000076323f047816 */ /* 0x001fe20000000004 */
[----:B------:R-:W-:Y:S01]  /*7fa0*/  FFMA R54, R41, 0.69314718246459960938, R54 ;  /* 0x3f31721829367823 */ /* 0x000fe20000000036 */
[----:B-1----:R-:W-:Y:S01]  /*7fb0*/  PRMT R19, R49, 0x7632, R19 ;  /* 0x0000763231137816 */ /* 0x002fe20000000013 */
[----:B------:R-:W-:-:S04]  /*7fc0*/  FFMA R55, R2, 0.69314718246459960938, R55 ;  /* 0x3f31721802377823 */ /* 0x000fc80000000037 */
[----:B------:R2:W-:Y:S04]  /*7fd0*/  STG.E.U16 [R38.64], R19 ;  /* 0x0000001326007986 */ /* 0x0005e8000c101506 */
[----:B------:R2:W-:Y:S04]  /*7fe0*/  STG.E.U16 [R36.64], R61 ;  /* 0x0000003d24007986 */ /* 0x0005e8000c101506 */
[----:B------:R2:W-:Y:S04]  /*7ff0*/  STG.E.U16 [R6.64], R51 ;  /* 0x0000003306007986 */ /* 0x0005e8000c101506 */
[----:B------:R2:W-:Y:S04]  /*8000*/  STG.E.U16 [R8.64], R4 ;  /* 0x0000000408007986 */ /* 0x0005e8000c101506 */
[----:B------:R-:W-:Y:S06]  /*8010*/  BAR.SYNC.DEFER_BLOCKING 0x0 ;  /* 0x0000000000007b1d */ /* 0x000fec0000010000 */
[----:B------:R2:W-:Y:S04]  /*8020*/  STS.128 [R89.X4], R52 ;  /* 0x0000003459007388 */ /* 0x0005e80000004c00 */
[----:B------:R-:W-:Y:S06]  /*8030*/  BAR.SYNC.DEFER_BLOCKING 0x0 ;  /* 0x0000000000007b1d */ /* 0x000fec0000010000 */
[----:B------:R-:W-:Y:S05]  /*8040*/  @P0 EXIT ;  /* 0x000000000000094d */ /* 0x000fea0003800000 */
[----:B--2---:R-:W0:Y:S01]  /*8050*/  LDS R7, [R0] ;  /* 0x0000000000077984 */ /* 0x004e220000000800 */
[----:B------:R-:W-:-:S02]  /*8060*/  IMAD R2, R88, c[0x0][0x1cc], RZ ;  /* 0x0000730058027a24 */ /* 0x000fc400078e02ff */
[----:B------:R-:W-:Y:S02]  /*8070*/  IMAD.SHL.U32 R6, R71, 0x4, RZ ;  /* 0x0000000447067824 */ /* 0x000fe400078e00ff */
[C---:B------:R-:W-:Y:S01]  /*8080*/  IMAD.HI R4, R2.reuse, 0x4, RZ ;  /* 0x0000000402047827 */ /* 0x040fe200078e02ff */
[----:B------:R-:W-:-:S03]  /*8090*/  SHF.L.U32 R3, R2, 0x2, RZ ;  /* 0x0000000202037819 */ /* 0x000fc600000006ff */
[----:B------:R-:W-:Y:S01]  /*80a0*/  IMAD.HI R5, R71, 0x4, RZ ;  /* 0x0000000447057827 */ /* 0x000fe200078e02ff */
[----:B------:R-:W-:-:S04]  /*80b0*/  IADD3 R2, P0, P1, R6, c[0x0][0x180], R3 ;  /* 0x0000600006027a10 */ /* 0x000fc8000791e003 */
[----:B------:R-:W-:-:S05]  /*80c0*/  IADD3.X R3, R5, c[0x0][0x184], R4, P0, P1 ;  /* 0x0000610005037a10 */ /* 0x000fca00007e2404 */
[----:B0-----:R-:W-:Y:S01]  /*80d0*/  STG.E [R2.64], R7 ;  /* 0x0000000702007986 */ /* 0x001fe2000c101906 */
[----:B------:R-:W-:Y:S05]  /*80e0*/  EXIT ;  /* 0x000000000000794d */ /* 0x000fea0003800000 */
.L_x_2:
[----:B------:R-:W-:-:S00]  /*80f0*/  BRA `(.L_x_2) ;  /* 0xfffffff000007947 */ /* 0x000fc0000383ffff */
[----:B------:R-:W-:-:S00]  /*8100*/  NOP ;  /* 0x0000000000007918 */ /* 0x000fc00000000000 */
[----:B------:R-:W-:-:S00]  /*8110*/  NOP ;  /* 0x0000000000007918 */ /* 0x000fc00000000000 */
[----:B------:R-:W-:-:S00]  /*8120*/  NOP ;  /* 0x0000000000007918 */ /* 0x000fc00000000000 */
[----:B------:R-:W-:-:S00]  /*8130*/  NOP ;  /* 0x0000000000007918 */ /* 0x000fc00000000000 */
[----:B------:R-:W-:-:S00]  /*8140*/  NOP ;  /* 0x0000000000007918 */ /* 0x000fc00000000000 */
[----:B------:R-:W-:-:S00]  /*8150*/  NOP ;  /* 0x0000000000007918 */ /* 0x000fc00000000000 */
[----:B------:R-:W-:-:S00]  /*8160*/  NOP ;  /* 0x0000000000007918 */ /* 0x000fc00000000000 */
[----:B------:R-:W-:-:S00]  /*8170*/  NOP ;  /* 0x0000000000007918 */ /* 0x000fc00000000000 */
.L_x_3:


//--------------------- .nv.global.init           --------------------------
	.section	.nv.global.init,"aw",@progbits
.nv.global.init:
	.type		_$_str,@object
	.size		_$_str,(.L_0 - _$_str)
_$_str:
        /*0000*/ 	.byte	0x5f, 0x5f, 0x43, 0x55, 0x44, 0x41, 0x5f, 0x46, 0x54, 0x5a, 0x00
.L_0:


//--------------------- .nv.shared.attn_fwd       --------------------------
	.section	.nv.shared.attn_fwd,"aw",@nobits
	.sectionflags	@""
	.align	16
